//
// Generated by NVIDIA NVVM Compiler
//
// Compiler Build ID: CL-36424714
// Cuda compilation tools, release 13.0, V13.0.88
// Based on NVVM 20.0.0
//

.version 9.0
.target sm_100
.address_size 64

	// .globl	_Z28convolutionWithPaddingKernelPPfS0_S0_iii
.extern .shared .align 16 .b8 sdata[];

.visible .entry _Z28convolutionWithPaddingKernelPPfS0_S0_iii(
	.param .u64 .ptr .align 1 _Z28convolutionWithPaddingKernelPPfS0_S0_iii_param_0,
	.param .u64 .ptr .align 1 _Z28convolutionWithPaddingKernelPPfS0_S0_iii_param_1,
	.param .u64 .ptr .align 1 _Z28convolutionWithPaddingKernelPPfS0_S0_iii_param_2,
	.param .u32 _Z28convolutionWithPaddingKernelPPfS0_S0_iii_param_3,
	.param .u32 _Z28convolutionWithPaddingKernelPPfS0_S0_iii_param_4,
	.param .u32 _Z28convolutionWithPaddingKernelPPfS0_S0_iii_param_5
)
{
	.reg .pred 	%p<21>;
	.reg .b32 	%r<43>;
	.reg .b32 	%f<29>;
	.reg .b64 	%rd<87>;

	ld.param.u64 	%rd7, [_Z28convolutionWithPaddingKernelPPfS0_S0_iii_param_0];
	ld.param.u64 	%rd8, [_Z28convolutionWithPaddingKernelPPfS0_S0_iii_param_1];
	ld.param.u64 	%rd9, [_Z28convolutionWithPaddingKernelPPfS0_S0_iii_param_2];
	ld.param.u32 	%r16, [_Z28convolutionWithPaddingKernelPPfS0_S0_iii_param_3];
	ld.param.u32 	%r14, [_Z28convolutionWithPaddingKernelPPfS0_S0_iii_param_4];
	ld.param.u32 	%r15, [_Z28convolutionWithPaddingKernelPPfS0_S0_iii_param_5];
	mov.u32 	%r17, %tid.x;
	mov.u32 	%r18, %ctaid.x;
	mov.u32 	%r19, %ntid.x;
	mad.lo.s32 	%r1, %r18, %r19, %r17;
	mov.u32 	%r20, %tid.y;
	mov.u32 	%r21, %ctaid.y;
	mov.u32 	%r22, %ntid.y;
	mad.lo.s32 	%r23, %r21, %r22, %r20;
	max.s32 	%r24, %r1, %r23;
	setp.ge.s32 	%p2, %r24, %r16;
	setp.lt.s32 	%p3, %r14, 1;
	or.pred  	%p4, %p2, %p3;
	@%p4 bra 	$L__BB0_29;
	cvta.to.global.u64 	%rd10, %rd9;
	shl.b32 	%r26, %r15, 1;
	add.s32 	%r3, %r26, %r16;
	mul.wide.s32 	%rd11, %r1, 8;
	add.s64 	%rd1, %rd10, %rd11;
	cvt.u64.u32 	%rd2, %r23;
	and.b32  	%r4, %r14, 3;
	and.b32  	%r5, %r14, 2147483644;
	cvta.to.global.u64 	%rd3, %rd7;
	cvta.to.global.u64 	%rd4, %rd8;
	mov.b32 	%r40, 0;
	shl.b64 	%rd77, %rd2, 2;
$L__BB0_2:
	setp.lt.u32 	%p5, %r14, 4;
	add.s32 	%r28, %r40, %r1;
	setp.lt.s32 	%p6, %r28, 0;
	setp.ge.s32 	%p7, %r28, %r3;
	or.pred  	%p1, %p6, %p7;
	mul.wide.u32 	%rd12, %r28, 8;
	add.s64 	%rd5, %rd3, %rd12;
	mul.wide.u32 	%rd13, %r40, 8;
	add.s64 	%rd6, %rd4, %rd13;
	mov.b32 	%r42, 0;
	@%p5 bra 	$L__BB0_17;
	mov.b32 	%r41, 0;
$L__BB0_4:
	@%p1 bra 	$L__BB0_7;
	add.s32 	%r8, %r41, %r23;
	setp.ge.s32 	%p8, %r8, %r3;
	@%p8 bra 	$L__BB0_7;
	ld.global.u64 	%rd14, [%rd1];
	add.s64 	%rd16, %rd14, %rd77;
	ld.global.u64 	%rd17, [%rd5];
	mul.wide.u32 	%rd18, %r8, 4;
	add.s64 	%rd19, %rd17, %rd18;
	ld.f32 	%f1, [%rd19];
	ld.global.u64 	%rd20, [%rd6];
	mul.wide.u32 	%rd21, %r41, 4;
	add.s64 	%rd22, %rd20, %rd21;
	ld.f32 	%f2, [%rd22];
	mul.f32 	%f3, %f1, %f2;
	atom.add.f32 	%f4, [%rd16], %f3;
$L__BB0_7:
	@%p1 bra 	$L__BB0_10;
	add.s32 	%r30, %r41, %r23;
	add.s32 	%r31, %r30, 1;
	setp.ge.s32 	%p9, %r31, %r3;
	@%p9 bra 	$L__BB0_10;
	ld.global.u64 	%rd23, [%rd1];
	add.s64 	%rd25, %rd23, %rd77;
	ld.global.u64 	%rd26, [%rd5];
	cvt.u64.u32 	%rd27, %r41;
	add.s64 	%rd28, %rd27, %rd2;
	shl.b64 	%rd29, %rd28, 2;
	add.s64 	%rd30, %rd26, %rd29;
	ld.f32 	%f5, [%rd30+4];
	ld.global.u64 	%rd31, [%rd6];
	mul.wide.u32 	%rd32, %r41, 4;
	add.s64 	%rd33, %rd31, %rd32;
	ld.f32 	%f6, [%rd33+4];
	mul.f32 	%f7, %f5, %f6;
	atom.add.f32 	%f8, [%rd25], %f7;
$L__BB0_10:
	@%p1 bra 	$L__BB0_13;
	add.s32 	%r32, %r41, %r23;
	add.s32 	%r33, %r32, 2;
	setp.ge.s32 	%p10, %r33, %r3;
	@%p10 bra 	$L__BB0_13;
	ld.global.u64 	%rd34, [%rd1];
	add.s64 	%rd36, %rd34, %rd77;
	ld.global.u64 	%rd37, [%rd5];
	cvt.u64.u32 	%rd38, %r41;
	add.s64 	%rd39, %rd38, %rd2;
	shl.b64 	%rd40, %rd39, 2;
	add.s64 	%rd41, %rd37, %rd40;
	ld.f32 	%f9, [%rd41+8];
	ld.global.u64 	%rd42, [%rd6];
	mul.wide.u32 	%rd43, %r41, 4;
	add.s64 	%rd44, %rd42, %rd43;
	ld.f32 	%f10, [%rd44+8];
	mul.f32 	%f11, %f9, %f10;
	atom.add.f32 	%f12, [%rd36], %f11;
$L__BB0_13:
	@%p1 bra 	$L__BB0_16;
	add.s32 	%r34, %r41, %r23;
	add.s32 	%r35, %r34, 3;
	setp.ge.s32 	%p11, %r35, %r3;
	@%p11 bra 	$L__BB0_16;
	ld.global.u64 	%rd45, [%rd1];
	add.s64 	%rd47, %rd45, %rd77;
	ld.global.u64 	%rd48, [%rd5];
	cvt.u64.u32 	%rd49, %r41;
	add.s64 	%rd50, %rd49, %rd2;
	shl.b64 	%rd51, %rd50, 2;
	add.s64 	%rd52, %rd48, %rd51;
	ld.f32 	%f13, [%rd52+12];
	ld.global.u64 	%rd53, [%rd6];
	mul.wide.u32 	%rd54, %r41, 4;
	add.s64 	%rd55, %rd53, %rd54;
	ld.f32 	%f14, [%rd55+12];
	mul.f32 	%f15, %f13, %f14;
	atom.add.f32 	%f16, [%rd47], %f15;
$L__BB0_16:
	add.s32 	%r41, %r41, 4;
	setp.ne.s32 	%p12, %r41, %r5;
	mov.u32 	%r42, %r5;
	@%p12 bra 	$L__BB0_4;
$L__BB0_17:
	setp.eq.s32 	%p13, %r4, 0;
	@%p13 bra 	$L__BB0_28;
	@%p1 bra 	$L__BB0_21;
	add.s32 	%r11, %r42, %r23;
	setp.ge.s32 	%p14, %r11, %r3;
	@%p14 bra 	$L__BB0_21;
	ld.global.u64 	%rd56, [%rd1];
	add.s64 	%rd58, %rd56, %rd77;
	ld.global.u64 	%rd59, [%rd5];
	mul.wide.u32 	%rd60, %r11, 4;
	add.s64 	%rd61, %rd59, %rd60;
	ld.f32 	%f17, [%rd61];
	ld.global.u64 	%rd62, [%rd6];
	mul.wide.u32 	%rd63, %r42, 4;
	add.s64 	%rd64, %rd62, %rd63;
	ld.f32 	%f18, [%rd64];
	mul.f32 	%f19, %f17, %f18;
	atom.add.f32 	%f20, [%rd58], %f19;
$L__BB0_21:
	setp.eq.s32 	%p15, %r4, 1;
	@%p15 bra 	$L__BB0_28;
	@%p1 bra 	$L__BB0_25;
	add.s32 	%r36, %r42, %r23;
	add.s32 	%r37, %r36, 1;
	setp.ge.s32 	%p16, %r37, %r3;
	@%p16 bra 	$L__BB0_25;
	ld.global.u64 	%rd65, [%rd1];
	add.s64 	%rd67, %rd65, %rd77;
	ld.global.u64 	%rd68, [%rd5];
	cvt.u64.u32 	%rd69, %r42;
	add.s64 	%rd70, %rd69, %rd2;
	shl.b64 	%rd71, %rd70, 2;
	add.s64 	%rd72, %rd68, %rd71;
	ld.f32 	%f21, [%rd72+4];
	ld.global.u64 	%rd73, [%rd6];
	mul.wide.u32 	%rd74, %r42, 4;
	add.s64 	%rd75, %rd73, %rd74;
	ld.f32 	%f22, [%rd75+4];
	mul.f32 	%f23, %f21, %f22;
	atom.add.f32 	%f24, [%rd67], %f23;
$L__BB0_25:
	setp.eq.s32 	%p17, %r4, 2;
	or.pred  	%p18, %p17, %p1;
	@%p18 bra 	$L__BB0_28;
	add.s32 	%r38, %r42, %r23;
	add.s32 	%r39, %r38, 2;
	setp.ge.s32 	%p19, %r39, %r3;
	@%p19 bra 	$L__BB0_28;
	ld.global.u64 	%rd76, [%rd1];
	add.s64 	%rd78, %rd76, %rd77;
	ld.global.u64 	%rd79, [%rd5];
	cvt.u64.u32 	%rd80, %r42;
	add.s64 	%rd81, %rd80, %rd2;
	shl.b64 	%rd82, %rd81, 2;
	add.s64 	%rd83, %rd79, %rd82;
	ld.f32 	%f25, [%rd83+8];
	ld.global.u64 	%rd84, [%rd6];
	mul.wide.u32 	%rd85, %r42, 4;
	add.s64 	%rd86, %rd84, %rd85;
	ld.f32 	%f26, [%rd86+8];
	mul.f32 	%f27, %f25, %f26;
	atom.add.f32 	%f28, [%rd78], %f27;
$L__BB0_28:
	add.s32 	%r40, %r40, 1;
	setp.ne.s32 	%p20, %r40, %r14;
	@%p20 bra 	$L__BB0_2;
$L__BB0_29:
	ret;

}
	// .globl	_Z31convolutionWithoutPaddingKernelPPfS0_S0_ii
.visible .entry _Z31convolutionWithoutPaddingKernelPPfS0_S0_ii(
	.param .u64 .ptr .align 1 _Z31convolutionWithoutPaddingKernelPPfS0_S0_ii_param_0,
	.param .u64 .ptr .align 1 _Z31convolutionWithoutPaddingKernelPPfS0_S0_ii_param_1,
	.param .u64 .ptr .align 1 _Z31convolutionWithoutPaddingKernelPPfS0_S0_ii_param_2,
	.param .u32 _Z31convolutionWithoutPaddingKernelPPfS0_S0_ii_param_3,
	.param .u32 _Z31convolutionWithoutPaddingKernelPPfS0_S0_ii_param_4
)
{
	.reg .pred 	%p<12>;
	.reg .b32 	%r<41>;
	.reg .b32 	%f<61>;
	.reg .b64 	%rd<128>;

	ld.param.u64 	%rd12, [_Z31convolutionWithoutPaddingKernelPPfS0_S0_ii_param_0];
	ld.param.u64 	%rd13, [_Z31convolutionWithoutPaddingKernelPPfS0_S0_ii_param_1];
	ld.param.u64 	%rd14, [_Z31convolutionWithoutPaddingKernelPPfS0_S0_ii_param_2];
	ld.param.u32 	%r18, [_Z31convolutionWithoutPaddingKernelPPfS0_S0_ii_param_3];
	ld.param.u32 	%r17, [_Z31convolutionWithoutPaddingKernelPPfS0_S0_ii_param_4];
	mov.u32 	%r19, %tid.x;
	mov.u32 	%r20, %ctaid.x;
	mov.u32 	%r21, %ntid.x;
	mad.lo.s32 	%r1, %r20, %r21, %r19;
	mov.u32 	%r22, %tid.y;
	mov.u32 	%r23, %ctaid.y;
	mov.u32 	%r24, %ntid.y;
	mad.lo.s32 	%r25, %r23, %r24, %r22;
	sub.s32 	%r26, %r18, %r17;
	max.s32 	%r28, %r1, %r25;
	setp.gt.s32 	%p1, %r28, %r26;
	setp.lt.s32 	%p2, %r17, 1;
	or.pred  	%p3, %p1, %p2;
	@%p3 bra 	$L__BB1_14;
	cvta.to.global.u64 	%rd15, %rd14;
	mul.wide.s32 	%rd16, %r1, 8;
	add.s64 	%rd1, %rd15, %rd16;
	cvt.u64.u32 	%rd2, %r25;
	and.b32  	%r3, %r17, 7;
	and.b32  	%r4, %r17, 3;
	and.b32  	%r5, %r17, 2147483640;
	and.b32  	%r6, %r17, 1;
	neg.s32 	%r7, %r5;
	cvta.to.global.u64 	%rd3, %rd12;
	cvta.to.global.u64 	%rd4, %rd13;
	mov.b32 	%r36, 0;
	shl.b64 	%rd118, %rd2, 2;
$L__BB1_2:
	setp.lt.u32 	%p4, %r17, 8;
	add.s32 	%r31, %r36, %r1;
	mul.wide.s32 	%rd17, %r31, 8;
	add.s64 	%rd5, %rd3, %rd17;
	mul.wide.u32 	%rd18, %r36, 8;
	add.s64 	%rd6, %rd4, %rd18;
	mov.b32 	%r39, 0;
	@%p4 bra 	$L__BB1_5;
	shl.b64 	%rd126, %rd2, 2;
	mov.b64 	%rd127, 0;
	mov.u32 	%r37, %r7;
$L__BB1_4:
	.pragma "nounroll";
	ld.global.u64 	%rd20, [%rd1];
	shl.b64 	%rd21, %rd2, 2;
	add.s64 	%rd22, %rd20, %rd21;
	ld.global.u64 	%rd23, [%rd5];
	add.s64 	%rd24, %rd23, %rd126;
	ld.f32 	%f1, [%rd24];
	ld.global.u64 	%rd25, [%rd6];
	add.s64 	%rd26, %rd25, %rd127;
	ld.f32 	%f2, [%rd26];
	mul.f32 	%f3, %f1, %f2;
	atom.add.f32 	%f4, [%rd22], %f3;
	ld.global.u64 	%rd27, [%rd1];
	add.s64 	%rd28, %rd27, %rd21;
	ld.global.u64 	%rd29, [%rd5];
	add.s64 	%rd30, %rd29, %rd126;
	ld.f32 	%f5, [%rd30+4];
	ld.global.u64 	%rd31, [%rd6];
	add.s64 	%rd32, %rd31, %rd127;
	ld.f32 	%f6, [%rd32+4];
	mul.f32 	%f7, %f5, %f6;
	atom.add.f32 	%f8, [%rd28], %f7;
	ld.global.u64 	%rd33, [%rd1];
	add.s64 	%rd34, %rd33, %rd21;
	ld.global.u64 	%rd35, [%rd5];
	add.s64 	%rd36, %rd35, %rd126;
	ld.f32 	%f9, [%rd36+8];
	ld.global.u64 	%rd37, [%rd6];
	add.s64 	%rd38, %rd37, %rd127;
	ld.f32 	%f10, [%rd38+8];
	mul.f32 	%f11, %f9, %f10;
	atom.add.f32 	%f12, [%rd34], %f11;
	ld.global.u64 	%rd39, [%rd1];
	add.s64 	%rd40, %rd39, %rd21;
	ld.global.u64 	%rd41, [%rd5];
	add.s64 	%rd42, %rd41, %rd126;
	ld.f32 	%f13, [%rd42+12];
	ld.global.u64 	%rd43, [%rd6];
	add.s64 	%rd44, %rd43, %rd127;
	ld.f32 	%f14, [%rd44+12];
	mul.f32 	%f15, %f13, %f14;
	atom.add.f32 	%f16, [%rd40], %f15;
	ld.global.u64 	%rd45, [%rd1];
	add.s64 	%rd46, %rd45, %rd21;
	ld.global.u64 	%rd47, [%rd5];
	add.s64 	%rd48, %rd47, %rd126;
	ld.f32 	%f17, [%rd48+16];
	ld.global.u64 	%rd49, [%rd6];
	add.s64 	%rd50, %rd49, %rd127;
	ld.f32 	%f18, [%rd50+16];
	mul.f32 	%f19, %f17, %f18;
	atom.add.f32 	%f20, [%rd46], %f19;
	ld.global.u64 	%rd51, [%rd1];
	add.s64 	%rd52, %rd51, %rd21;
	ld.global.u64 	%rd53, [%rd5];
	add.s64 	%rd54, %rd53, %rd126;
	ld.f32 	%f21, [%rd54+20];
	ld.global.u64 	%rd55, [%rd6];
	add.s64 	%rd56, %rd55, %rd127;
	ld.f32 	%f22, [%rd56+20];
	mul.f32 	%f23, %f21, %f22;
	atom.add.f32 	%f24, [%rd52], %f23;
	ld.global.u64 	%rd57, [%rd1];
	add.s64 	%rd58, %rd57, %rd21;
	ld.global.u64 	%rd59, [%rd5];
	add.s64 	%rd60, %rd59, %rd126;
	ld.f32 	%f25, [%rd60+24];
	ld.global.u64 	%rd61, [%rd6];
	add.s64 	%rd62, %rd61, %rd127;
	ld.f32 	%f26, [%rd62+24];
	mul.f32 	%f27, %f25, %f26;
	atom.add.f32 	%f28, [%rd58], %f27;
	ld.global.u64 	%rd63, [%rd1];
	add.s64 	%rd64, %rd63, %rd21;
	ld.global.u64 	%rd65, [%rd5];
	add.s64 	%rd66, %rd65, %rd126;
	ld.f32 	%f29, [%rd66+28];
	ld.global.u64 	%rd67, [%rd6];
	add.s64 	%rd68, %rd67, %rd127;
	ld.f32 	%f30, [%rd68+28];
	mul.f32 	%f31, %f29, %f30;
	atom.add.f32 	%f32, [%rd64], %f31;
	add.s32 	%r37, %r37, 8;
	add.s64 	%rd127, %rd127, 32;
	add.s64 	%rd126, %rd126, 32;
	setp.ne.s32 	%p5, %r37, 0;
	mov.u32 	%r39, %r5;
	@%p5 bra 	$L__BB1_4;
$L__BB1_5:
	setp.eq.s32 	%p6, %r3, 0;
	@%p6 bra 	$L__BB1_13;
	add.s32 	%r32, %r3, -1;
	setp.lt.u32 	%p7, %r32, 3;
	@%p7 bra 	$L__BB1_8;
	ld.global.u64 	%rd69, [%rd1];
	add.s64 	%rd71, %rd69, %rd118;
	ld.global.u64 	%rd72, [%rd5];
	add.s32 	%r33, %r39, %r25;
	mul.wide.u32 	%rd73, %r33, 4;
	add.s64 	%rd74, %rd72, %rd73;
	ld.f32 	%f33, [%rd74];
	ld.global.u64 	%rd75, [%rd6];
	cvt.u64.u32 	%rd76, %r39;
	mul.wide.u32 	%rd77, %r39, 4;
	add.s64 	%rd78, %rd75, %rd77;
	ld.f32 	%f34, [%rd78];
	mul.f32 	%f35, %f33, %f34;
	atom.add.f32 	%f36, [%rd71], %f35;
	ld.global.u64 	%rd79, [%rd1];
	add.s64 	%rd80, %rd79, %rd118;
	ld.global.u64 	%rd81, [%rd5];
	add.s64 	%rd82, %rd76, %rd2;
	shl.b64 	%rd83, %rd82, 2;
	add.s64 	%rd84, %rd81, %rd83;
	ld.f32 	%f37, [%rd84+4];
	ld.global.u64 	%rd85, [%rd6];
	add.s64 	%rd86, %rd85, %rd77;
	ld.f32 	%f38, [%rd86+4];
	mul.f32 	%f39, %f37, %f38;
	atom.add.f32 	%f40, [%rd80], %f39;
	ld.global.u64 	%rd87, [%rd1];
	add.s64 	%rd88, %rd87, %rd118;
	ld.global.u64 	%rd89, [%rd5];
	add.s64 	%rd90, %rd89, %rd83;
	ld.f32 	%f41, [%rd90+8];
	ld.global.u64 	%rd91, [%rd6];
	add.s64 	%rd92, %rd91, %rd77;
	ld.f32 	%f42, [%rd92+8];
	mul.f32 	%f43, %f41, %f42;
	atom.add.f32 	%f44, [%rd88], %f43;
	ld.global.u64 	%rd93, [%rd1];
	add.s64 	%rd94, %rd93, %rd118;
	ld.global.u64 	%rd95, [%rd5];
	add.s64 	%rd96, %rd95, %rd83;
	ld.f32 	%f45, [%rd96+12];
	ld.global.u64 	%rd97, [%rd6];
	add.s64 	%rd98, %rd97, %rd77;
	ld.f32 	%f46, [%rd98+12];
	mul.f32 	%f47, %f45, %f46;
	atom.add.f32 	%f48, [%rd94], %f47;
	add.s32 	%r39, %r39, 4;
$L__BB1_8:
	setp.eq.s32 	%p8, %r4, 0;
	@%p8 bra 	$L__BB1_13;
	setp.eq.s32 	%p9, %r4, 1;
	@%p9 bra 	$L__BB1_11;
	ld.global.u64 	%rd99, [%rd1];
	add.s64 	%rd101, %rd99, %rd118;
	ld.global.u64 	%rd102, [%rd5];
	add.s32 	%r34, %r39, %r25;
	mul.wide.u32 	%rd103, %r34, 4;
	add.s64 	%rd104, %rd102, %rd103;
	ld.f32 	%f49, [%rd104];
	ld.global.u64 	%rd105, [%rd6];
	cvt.u64.u32 	%rd106, %r39;
	mul.wide.u32 	%rd107, %r39, 4;
	add.s64 	%rd108, %rd105, %rd107;
	ld.f32 	%f50, [%rd108];
	mul.f32 	%f51, %f49, %f50;
	atom.add.f32 	%f52, [%rd101], %f51;
	ld.global.u64 	%rd109, [%rd1];
	add.s64 	%rd110, %rd109, %rd118;
	ld.global.u64 	%rd111, [%rd5];
	add.s64 	%rd112, %rd106, %rd2;
	shl.b64 	%rd113, %rd112, 2;
	add.s64 	%rd114, %rd111, %rd113;
	ld.f32 	%f53, [%rd114+4];
	ld.global.u64 	%rd115, [%rd6];
	add.s64 	%rd116, %rd115, %rd107;
	ld.f32 	%f54, [%rd116+4];
	mul.f32 	%f55, %f53, %f54;
	atom.add.f32 	%f56, [%rd110], %f55;
	add.s32 	%r39, %r39, 2;
$L__BB1_11:
	setp.eq.s32 	%p10, %r6, 0;
	@%p10 bra 	$L__BB1_13;
	ld.global.u64 	%rd117, [%rd1];
	add.s64 	%rd119, %rd117, %rd118;
	ld.global.u64 	%rd120, [%rd5];
	add.s32 	%r35, %r39, %r25;
	mul.wide.u32 	%rd121, %r35, 4;
	add.s64 	%rd122, %rd120, %rd121;
	ld.f32 	%f57, [%rd122];
	ld.global.u64 	%rd123, [%rd6];
	mul.wide.u32 	%rd124, %r39, 4;
	add.s64 	%rd125, %rd123, %rd124;
	ld.f32 	%f58, [%rd125];
	mul.f32 	%f59, %f57, %f58;
	atom.add.f32 	%f60, [%rd119], %f59;
$L__BB1_13:
	add.s32 	%r36, %r36, 1;
	setp.ne.s32 	%p11, %r36, %r17;
	@%p11 bra 	$L__BB1_2;
$L__BB1_14:
	ret;

}
	// .globl	_Z20reluActivationKernelPPfS0_ii
.visible .entry _Z20reluActivationKernelPPfS0_ii(
	.param .u64 .ptr .align 1 _Z20reluActivationKernelPPfS0_ii_param_0,
	.param .u64 .ptr .align 1 _Z20reluActivationKernelPPfS0_ii_param_1,
	.param .u32 _Z20reluActivationKernelPPfS0_ii_param_2,
	.param .u32 _Z20reluActivationKernelPPfS0_ii_param_3
)
{
	.reg .pred 	%p<4>;
	.reg .b32 	%r<13>;
	.reg .b32 	%f<3>;
	.reg .b64 	%rd<15>;

	ld.param.u64 	%rd1, [_Z20reluActivationKernelPPfS0_ii_param_0];
	ld.param.u64 	%rd2, [_Z20reluActivationKernelPPfS0_ii_param_1];
	ld.param.u32 	%r3, [_Z20reluActivationKernelPPfS0_ii_param_2];
	ld.param.u32 	%r4, [_Z20reluActivationKernelPPfS0_ii_param_3];
	mov.u32 	%r6, %ctaid.x;
	mov.u32 	%r7, %ntid.x;
	mov.u32 	%r8, %tid.x;
	mad.lo.s32 	%r1, %r6, %r7, %r8;
	mov.u32 	%r9, %ctaid.y;
	mov.u32 	%r10, %ntid.y;
	mov.u32 	%r11, %tid.y;
	mad.lo.s32 	%r12, %r9, %r10, %r11;
	setp.ge.s32 	%p1, %r1, %r3;
	setp.ge.s32 	%p2, %r12, %r4;
	or.pred  	%p3, %p1, %p2;
	@%p3 bra 	$L__BB2_2;
	cvta.to.global.u64 	%rd3, %rd1;
	cvta.to.global.u64 	%rd4, %rd2;
	mul.wide.s32 	%rd5, %r1, 8;
	add.s64 	%rd6, %rd3, %rd5;
	ld.global.u64 	%rd7, [%rd6];
	cvta.to.global.u64 	%rd8, %rd7;
	mul.wide.u32 	%rd9, %r12, 4;
	add.s64 	%rd10, %rd8, %rd9;
	ld.global.f32 	%f1, [%rd10];
	max.f32 	%f2, %f1, 0f00000000;
	add.s64 	%rd11, %rd4, %rd5;
	ld.global.u64 	%rd12, [%rd11];
	cvta.to.global.u64 	%rd13, %rd12;
	add.s64 	%rd14, %rd13, %rd9;
	st.global.f32 	[%rd14], %f2;
$L__BB2_2:
	ret;

}
	// .globl	_Z20tanhActivationKernelPPfS0_ii
.visible .entry _Z20tanhActivationKernelPPfS0_ii(
	.param .u64 .ptr .align 1 _Z20tanhActivationKernelPPfS0_ii_param_0,
	.param .u64 .ptr .align 1 _Z20tanhActivationKernelPPfS0_ii_param_1,
	.param .u32 _Z20tanhActivationKernelPPfS0_ii_param_2,
	.param .u32 _Z20tanhActivationKernelPPfS0_ii_param_3
)
{
	.reg .pred 	%p<6>;
	.reg .b32 	%r<13>;
	.reg .b32 	%f<17>;
	.reg .b64 	%rd<15>;

	ld.param.u64 	%rd1, [_Z20tanhActivationKernelPPfS0_ii_param_0];
	ld.param.u64 	%rd2, [_Z20tanhActivationKernelPPfS0_ii_param_1];
	ld.param.u32 	%r3, [_Z20tanhActivationKernelPPfS0_ii_param_2];
	ld.param.u32 	%r4, [_Z20tanhActivationKernelPPfS0_ii_param_3];
	mov.u32 	%r6, %ctaid.x;
	mov.u32 	%r7, %ntid.x;
	mov.u32 	%r8, %tid.x;
	mad.lo.s32 	%r1, %r6, %r7, %r8;
	mov.u32 	%r9, %ctaid.y;
	mov.u32 	%r10, %ntid.y;
	mov.u32 	%r11, %tid.y;
	mad.lo.s32 	%r12, %r9, %r10, %r11;
	setp.ge.s32 	%p1, %r1, %r3;
	setp.ge.s32 	%p2, %r12, %r4;
	or.pred  	%p3, %p1, %p2;
	@%p3 bra 	$L__BB3_2;
	cvta.to.global.u64 	%rd3, %rd1;
	cvta.to.global.u64 	%rd4, %rd2;
	mul.wide.s32 	%rd5, %r1, 8;
	add.s64 	%rd6, %rd3, %rd5;
	ld.global.u64 	%rd7, [%rd6];
	cvta.to.global.u64 	%rd8, %rd7;
	mul.wide.u32 	%rd9, %r12, 4;
	add.s64 	%rd10, %rd8, %rd9;
	ld.global.f32 	%f1, [%rd10];
	abs.f32 	%f2, %f1;
	mul.f32 	%f3, %f2, 0f4038AA3B;
	ex2.approx.ftz.f32 	%f4, %f3;
	add.f32 	%f5, %f4, 0f3F800000;
	rcp.approx.ftz.f32 	%f6, %f5;
	fma.rn.f32 	%f7, %f6, 0fC0000000, 0f3F800000;
	setp.ge.f32 	%p4, %f2, 0f41102CB4;
	selp.f32 	%f8, 0f3F800000, %f7, %p4;
	copysign.f32 	%f9, %f1, %f8;
	mul.f32 	%f10, %f1, %f1;
	fma.rn.f32 	%f11, %f10, 0f3C80F082, 0fBD563CAE;
	fma.rn.f32 	%f12, %f11, %f10, 0f3E085941;
	fma.rn.f32 	%f13, %f12, %f10, 0fBEAAA9ED;
	fma.rn.f32 	%f14, %f13, %f10, 0f00000000;
	fma.rn.f32 	%f15, %f14, %f1, %f1;
	setp.ge.f32 	%p5, %f2, 0f3F19999A;
	selp.f32 	%f16, %f9, %f15, %p5;
	add.s64 	%rd11, %rd4, %rd5;
	ld.global.u64 	%rd12, [%rd11];
	cvta.to.global.u64 	%rd13, %rd12;
	add.s64 	%rd14, %rd13, %rd9;
	st.global.f32 	[%rd14], %f16;
$L__BB3_2:
	ret;

}
	// .globl	_Z16maxPoolingKernelPfS_iii
.visible .entry _Z16maxPoolingKernelPfS_iii(
	.param .u64 .ptr .align 1 _Z16maxPoolingKernelPfS_iii_param_0,
	.param .u64 .ptr .align 1 _Z16maxPoolingKernelPfS_iii_param_1,
	.param .u32 _Z16maxPoolingKernelPfS_iii_param_2,
	.param .u32 _Z16maxPoolingKernelPfS_iii_param_3,
	.param .u32 _Z16maxPoolingKernelPfS_iii_param_4
)
{
	.reg .pred 	%p<14>;
	.reg .b32 	%r<48>;
	.reg .b32 	%f<88>;
	.reg .b64 	%rd<16>;

	ld.param.u64 	%rd5, [_Z16maxPoolingKernelPfS_iii_param_0];
	ld.param.u64 	%rd4, [_Z16maxPoolingKernelPfS_iii_param_1];
	ld.param.u32 	%r27, [_Z16maxPoolingKernelPfS_iii_param_2];
	ld.param.u32 	%r25, [_Z16maxPoolingKernelPfS_iii_param_3];
	ld.param.u32 	%r26, [_Z16maxPoolingKernelPfS_iii_param_4];
	cvta.to.global.u64 	%rd1, %rd5;
	mov.u32 	%r28, %ctaid.x;
	mov.u32 	%r29, %ntid.x;
	mov.u32 	%r30, %tid.x;
	mad.lo.s32 	%r1, %r28, %r29, %r30;
	mov.u32 	%r31, %ctaid.y;
	mov.u32 	%r32, %ntid.y;
	mov.u32 	%r33, %tid.y;
	mad.lo.s32 	%r2, %r31, %r32, %r33;
	div.s32 	%r34, %r27, %r26;
	setp.ge.s32 	%p1, %r1, %r34;
	@%p1 bra 	$L__BB4_19;
	div.s32 	%r3, %r25, %r26;
	setp.ge.s32 	%p2, %r2, %r3;
	@%p2 bra 	$L__BB4_19;
	setp.lt.s32 	%p3, %r26, 1;
	mov.f32 	%f86, 0fFF7FFFFF;
	@%p3 bra 	$L__BB4_18;
	mul.lo.s32 	%r4, %r26, %r1;
	mul.lo.s32 	%r5, %r26, %r2;
	and.b32  	%r6, %r26, 15;
	add.s32 	%r7, %r6, -1;
	and.b32  	%r8, %r26, 7;
	add.s32 	%r9, %r8, -1;
	and.b32  	%r10, %r26, 2147483632;
	and.b32  	%r11, %r26, 3;
	neg.s32 	%r12, %r10;
	add.s64 	%rd2, %rd1, 32;
	mov.f32 	%f86, 0fFF7FFFFF;
	mov.b32 	%r42, 0;
$L__BB4_4:
	setp.lt.u32 	%p4, %r26, 16;
	add.s32 	%r37, %r42, %r4;
	mad.lo.s32 	%r14, %r37, %r25, %r5;
	mov.b32 	%r46, 0;
	@%p4 bra 	$L__BB4_7;
	mov.u32 	%r43, %r14;
	mov.u32 	%r44, %r12;
$L__BB4_6:
	.pragma "nounroll";
	mul.wide.s32 	%rd6, %r43, 4;
	add.s64 	%rd7, %rd2, %rd6;
	ld.global.f32 	%f20, [%rd7+-32];
	max.f32 	%f21, %f86, %f20;
	ld.global.f32 	%f22, [%rd7+-28];
	max.f32 	%f23, %f21, %f22;
	ld.global.f32 	%f24, [%rd7+-24];
	max.f32 	%f25, %f23, %f24;
	ld.global.f32 	%f26, [%rd7+-20];
	max.f32 	%f27, %f25, %f26;
	ld.global.f32 	%f28, [%rd7+-16];
	max.f32 	%f29, %f27, %f28;
	ld.global.f32 	%f30, [%rd7+-12];
	max.f32 	%f31, %f29, %f30;
	ld.global.f32 	%f32, [%rd7+-8];
	max.f32 	%f33, %f31, %f32;
	ld.global.f32 	%f34, [%rd7+-4];
	max.f32 	%f35, %f33, %f34;
	ld.global.f32 	%f36, [%rd7];
	max.f32 	%f37, %f35, %f36;
	ld.global.f32 	%f38, [%rd7+4];
	max.f32 	%f39, %f37, %f38;
	ld.global.f32 	%f40, [%rd7+8];
	max.f32 	%f41, %f39, %f40;
	ld.global.f32 	%f42, [%rd7+12];
	max.f32 	%f43, %f41, %f42;
	ld.global.f32 	%f44, [%rd7+16];
	max.f32 	%f45, %f43, %f44;
	ld.global.f32 	%f46, [%rd7+20];
	max.f32 	%f47, %f45, %f46;
	ld.global.f32 	%f48, [%rd7+24];
	max.f32 	%f49, %f47, %f48;
	ld.global.f32 	%f50, [%rd7+28];
	max.f32 	%f86, %f49, %f50;
	add.s32 	%r44, %r44, 16;
	add.s32 	%r43, %r43, 16;
	setp.ne.s32 	%p5, %r44, 0;
	mov.u32 	%r46, %r10;
	@%p5 bra 	$L__BB4_6;
$L__BB4_7:
	setp.eq.s32 	%p6, %r6, 0;
	@%p6 bra 	$L__BB4_17;
	setp.lt.u32 	%p7, %r7, 7;
	@%p7 bra 	$L__BB4_10;
	add.s32 	%r38, %r14, %r46;
	mul.wide.s32 	%rd8, %r38, 4;
	add.s64 	%rd9, %rd1, %rd8;
	ld.global.f32 	%f52, [%rd9];
	max.f32 	%f53, %f86, %f52;
	ld.global.f32 	%f54, [%rd9+4];
	max.f32 	%f55, %f53, %f54;
	ld.global.f32 	%f56, [%rd9+8];
	max.f32 	%f57, %f55, %f56;
	ld.global.f32 	%f58, [%rd9+12];
	max.f32 	%f59, %f57, %f58;
	ld.global.f32 	%f60, [%rd9+16];
	max.f32 	%f61, %f59, %f60;
	ld.global.f32 	%f62, [%rd9+20];
	max.f32 	%f63, %f61, %f62;
	ld.global.f32 	%f64, [%rd9+24];
	max.f32 	%f65, %f63, %f64;
	ld.global.f32 	%f66, [%rd9+28];
	max.f32 	%f86, %f65, %f66;
	add.s32 	%r46, %r46, 8;
$L__BB4_10:
	setp.eq.s32 	%p8, %r8, 0;
	@%p8 bra 	$L__BB4_17;
	setp.lt.u32 	%p9, %r9, 3;
	@%p9 bra 	$L__BB4_13;
	add.s32 	%r39, %r14, %r46;
	mul.wide.s32 	%rd10, %r39, 4;
	add.s64 	%rd11, %rd1, %rd10;
	ld.global.f32 	%f68, [%rd11];
	max.f32 	%f69, %f86, %f68;
	ld.global.f32 	%f70, [%rd11+4];
	max.f32 	%f71, %f69, %f70;
	ld.global.f32 	%f72, [%rd11+8];
	max.f32 	%f73, %f71, %f72;
	ld.global.f32 	%f74, [%rd11+12];
	max.f32 	%f86, %f73, %f74;
	add.s32 	%r46, %r46, 4;
$L__BB4_13:
	setp.eq.s32 	%p10, %r11, 0;
	@%p10 bra 	$L__BB4_17;
	setp.eq.s32 	%p11, %r11, 1;
	add.s32 	%r40, %r14, %r46;
	mul.wide.s32 	%rd12, %r40, 4;
	add.s64 	%rd3, %rd1, %rd12;
	ld.global.f32 	%f75, [%rd3];
	max.f32 	%f86, %f86, %f75;
	@%p11 bra 	$L__BB4_17;
	setp.eq.s32 	%p12, %r11, 2;
	ld.global.f32 	%f76, [%rd3+4];
	max.f32 	%f86, %f86, %f76;
	@%p12 bra 	$L__BB4_17;
	ld.global.f32 	%f77, [%rd3+8];
	max.f32 	%f86, %f86, %f77;
$L__BB4_17:
	add.s32 	%r42, %r42, 1;
	setp.ne.s32 	%p13, %r42, %r26;
	@%p13 bra 	$L__BB4_4;
$L__BB4_18:
	mad.lo.s32 	%r41, %r3, %r1, %r2;
	cvta.to.global.u64 	%rd13, %rd4;
	mul.wide.s32 	%rd14, %r41, 4;
	add.s64 	%rd15, %rd13, %rd14;
	st.global.f32 	[%rd15], %f86;
$L__BB4_19:
	ret;

}
	// .globl	_Z20averagePoolingKernelPfS_iii
.visible .entry _Z20averagePoolingKernelPfS_iii(
	.param .u64 .ptr .align 1 _Z20averagePoolingKernelPfS_iii_param_0,
	.param .u64 .ptr .align 1 _Z20averagePoolingKernelPfS_iii_param_1,
	.param .u32 _Z20averagePoolingKernelPfS_iii_param_2,
	.param .u32 _Z20averagePoolingKernelPfS_iii_param_3,
	.param .u32 _Z20averagePoolingKernelPfS_iii_param_4
)
{
	.reg .pred 	%p<14>;
	.reg .b32 	%r<49>;
	.reg .b32 	%f<90>;
	.reg .b64 	%rd<16>;

	ld.param.u64 	%rd5, [_Z20averagePoolingKernelPfS_iii_param_0];
	ld.param.u64 	%rd4, [_Z20averagePoolingKernelPfS_iii_param_1];
	ld.param.u32 	%r27, [_Z20averagePoolingKernelPfS_iii_param_2];
	ld.param.u32 	%r25, [_Z20averagePoolingKernelPfS_iii_param_3];
	ld.param.u32 	%r26, [_Z20averagePoolingKernelPfS_iii_param_4];
	cvta.to.global.u64 	%rd1, %rd5;
	mov.u32 	%r28, %ctaid.x;
	mov.u32 	%r29, %ntid.x;
	mov.u32 	%r30, %tid.x;
	mad.lo.s32 	%r1, %r28, %r29, %r30;
	mov.u32 	%r31, %ctaid.y;
	mov.u32 	%r32, %ntid.y;
	mov.u32 	%r33, %tid.y;
	mad.lo.s32 	%r2, %r31, %r32, %r33;
	div.s32 	%r34, %r27, %r26;
	setp.ge.s32 	%p1, %r1, %r34;
	@%p1 bra 	$L__BB5_19;
	div.s32 	%r3, %r25, %r26;
	setp.ge.s32 	%p2, %r2, %r3;
	@%p2 bra 	$L__BB5_19;
	setp.lt.s32 	%p3, %r26, 1;
	mov.f32 	%f88, 0f00000000;
	@%p3 bra 	$L__BB5_18;
	mul.lo.s32 	%r4, %r26, %r1;
	mul.lo.s32 	%r5, %r26, %r2;
	and.b32  	%r6, %r26, 15;
	add.s32 	%r7, %r6, -1;
	and.b32  	%r8, %r26, 7;
	add.s32 	%r9, %r8, -1;
	and.b32  	%r10, %r26, 2147483632;
	and.b32  	%r11, %r26, 3;
	neg.s32 	%r12, %r10;
	add.s64 	%rd2, %rd1, 32;
	mov.f32 	%f88, 0f00000000;
	mov.b32 	%r43, 0;
$L__BB5_4:
	setp.lt.u32 	%p4, %r26, 16;
	add.s32 	%r37, %r43, %r4;
	mad.lo.s32 	%r14, %r37, %r25, %r5;
	mov.b32 	%r47, 0;
	@%p4 bra 	$L__BB5_7;
	mov.u32 	%r44, %r14;
	mov.u32 	%r45, %r12;
$L__BB5_6:
	.pragma "nounroll";
	mul.wide.s32 	%rd6, %r44, 4;
	add.s64 	%rd7, %rd2, %rd6;
	ld.global.f32 	%f20, [%rd7+-32];
	add.f32 	%f21, %f88, %f20;
	ld.global.f32 	%f22, [%rd7+-28];
	add.f32 	%f23, %f21, %f22;
	ld.global.f32 	%f24, [%rd7+-24];
	add.f32 	%f25, %f23, %f24;
	ld.global.f32 	%f26, [%rd7+-20];
	add.f32 	%f27, %f25, %f26;
	ld.global.f32 	%f28, [%rd7+-16];
	add.f32 	%f29, %f27, %f28;
	ld.global.f32 	%f30, [%rd7+-12];
	add.f32 	%f31, %f29, %f30;
	ld.global.f32 	%f32, [%rd7+-8];
	add.f32 	%f33, %f31, %f32;
	ld.global.f32 	%f34, [%rd7+-4];
	add.f32 	%f35, %f33, %f34;
	ld.global.f32 	%f36, [%rd7];
	add.f32 	%f37, %f35, %f36;
	ld.global.f32 	%f38, [%rd7+4];
	add.f32 	%f39, %f37, %f38;
	ld.global.f32 	%f40, [%rd7+8];
	add.f32 	%f41, %f39, %f40;
	ld.global.f32 	%f42, [%rd7+12];
	add.f32 	%f43, %f41, %f42;
	ld.global.f32 	%f44, [%rd7+16];
	add.f32 	%f45, %f43, %f44;
	ld.global.f32 	%f46, [%rd7+20];
	add.f32 	%f47, %f45, %f46;
	ld.global.f32 	%f48, [%rd7+24];
	add.f32 	%f49, %f47, %f48;
	ld.global.f32 	%f50, [%rd7+28];
	add.f32 	%f88, %f49, %f50;
	add.s32 	%r45, %r45, 16;
	add.s32 	%r44, %r44, 16;
	setp.ne.s32 	%p5, %r45, 0;
	mov.u32 	%r47, %r10;
	@%p5 bra 	$L__BB5_6;
$L__BB5_7:
	setp.eq.s32 	%p6, %r6, 0;
	@%p6 bra 	$L__BB5_17;
	setp.lt.u32 	%p7, %r7, 7;
	@%p7 bra 	$L__BB5_10;
	add.s32 	%r38, %r14, %r47;
	mul.wide.s32 	%rd8, %r38, 4;
	add.s64 	%rd9, %rd1, %rd8;
	ld.global.f32 	%f52, [%rd9];
	add.f32 	%f53, %f88, %f52;
	ld.global.f32 	%f54, [%rd9+4];
	add.f32 	%f55, %f53, %f54;
	ld.global.f32 	%f56, [%rd9+8];
	add.f32 	%f57, %f55, %f56;
	ld.global.f32 	%f58, [%rd9+12];
	add.f32 	%f59, %f57, %f58;
	ld.global.f32 	%f60, [%rd9+16];
	add.f32 	%f61, %f59, %f60;
	ld.global.f32 	%f62, [%rd9+20];
	add.f32 	%f63, %f61, %f62;
	ld.global.f32 	%f64, [%rd9+24];
	add.f32 	%f65, %f63, %f64;
	ld.global.f32 	%f66, [%rd9+28];
	add.f32 	%f88, %f65, %f66;
	add.s32 	%r47, %r47, 8;
$L__BB5_10:
	setp.eq.s32 	%p8, %r8, 0;
	@%p8 bra 	$L__BB5_17;
	setp.lt.u32 	%p9, %r9, 3;
	@%p9 bra 	$L__BB5_13;
	add.s32 	%r39, %r14, %r47;
	mul.wide.s32 	%rd10, %r39, 4;
	add.s64 	%rd11, %rd1, %rd10;
	ld.global.f32 	%f68, [%rd11];
	add.f32 	%f69, %f88, %f68;
	ld.global.f32 	%f70, [%rd11+4];
	add.f32 	%f71, %f69, %f70;
	ld.global.f32 	%f72, [%rd11+8];
	add.f32 	%f73, %f71, %f72;
	ld.global.f32 	%f74, [%rd11+12];
	add.f32 	%f88, %f73, %f74;
	add.s32 	%r47, %r47, 4;
$L__BB5_13:
	setp.eq.s32 	%p10, %r11, 0;
	@%p10 bra 	$L__BB5_17;
	setp.eq.s32 	%p11, %r11, 1;
	add.s32 	%r40, %r14, %r47;
	mul.wide.s32 	%rd12, %r40, 4;
	add.s64 	%rd3, %rd1, %rd12;
	ld.global.f32 	%f75, [%rd3];
	add.f32 	%f88, %f88, %f75;
	@%p11 bra 	$L__BB5_17;
	setp.eq.s32 	%p12, %r11, 2;
	ld.global.f32 	%f76, [%rd3+4];
	add.f32 	%f88, %f88, %f76;
	@%p12 bra 	$L__BB5_17;
	ld.global.f32 	%f77, [%rd3+8];
	add.f32 	%f88, %f88, %f77;
$L__BB5_17:
	add.s32 	%r43, %r43, 1;
	setp.ne.s32 	%p13, %r43, %r26;
	@%p13 bra 	$L__BB5_4;
$L__BB5_18:
	mul.lo.s32 	%r41, %r26, %r26;
	cvt.rn.f32.u32 	%f78, %r41;
	div.rn.f32 	%f79, %f88, %f78;
	mad.lo.s32 	%r42, %r3, %r1, %r2;
	cvta.to.global.u64 	%rd13, %rd4;
	mul.wide.s32 	%rd14, %r42, 4;
	add.s64 	%rd15, %rd13, %rd14;
	st.global.f32 	[%rd15], %f79;
$L__BB5_19:
	ret;

}
	// .globl	_Z10computeExpPfS_i
.visible .entry _Z10computeExpPfS_i(
	.param .u64 .ptr .align 1 _Z10computeExpPfS_i_param_0,
	.param .u64 .ptr .align 1 _Z10computeExpPfS_i_param_1,
	.param .u32 _Z10computeExpPfS_i_param_2
)
{
	.reg .pred 	%p<2>;
	.reg .b32 	%r<8>;
	.reg .b32 	%f<14>;
	.reg .b64 	%rd<8>;

	ld.param.u64 	%rd1, [_Z10computeExpPfS_i_param_0];
	ld.param.u64 	%rd2, [_Z10computeExpPfS_i_param_1];
	ld.param.u32 	%r2, [_Z10computeExpPfS_i_param_2];
	mov.u32 	%r3, %ctaid.x;
	mov.u32 	%r4, %ntid.x;
	mov.u32 	%r5, %tid.x;
	mad.lo.s32 	%r1, %r3, %r4, %r5;
	setp.ge.s32 	%p1, %r1, %r2;
	@%p1 bra 	$L__BB6_2;
	cvta.to.global.u64 	%rd3, %rd1;
	cvta.to.global.u64 	%rd4, %rd2;
	mul.wide.s32 	%rd5, %r1, 4;
	add.s64 	%rd6, %rd3, %rd5;
	ld.global.f32 	%f1, [%rd6];
	fma.rn.f32 	%f2, %f1, 0f3BBB989D, 0f3F000000;
	cvt.sat.f32.f32 	%f3, %f2;
	mov.f32 	%f4, 0f4B400001;
	mov.f32 	%f5, 0f437C0000;
	fma.rm.f32 	%f6, %f3, %f5, %f4;
	add.f32 	%f7, %f6, 0fCB40007F;
	neg.f32 	%f8, %f7;
	fma.rn.f32 	%f9, %f1, 0f3FB8AA3B, %f8;
	fma.rn.f32 	%f10, %f1, 0f32A57060, %f9;
	mov.b32 	%r6, %f6;
	shl.b32 	%r7, %r6, 23;
	mov.b32 	%f11, %r7;
	ex2.approx.ftz.f32 	%f12, %f10;
	mul.f32 	%f13, %f12, %f11;
	add.s64 	%rd7, %rd4, %rd5;
	st.global.f32 	[%rd7], %f13;
$L__BB6_2:
	ret;

}
	// .globl	_Z7compSumPfS_i
.visible .entry _Z7compSumPfS_i(
	.param .u64 .ptr .align 1 _Z7compSumPfS_i_param_0,
	.param .u64 .ptr .align 1 _Z7compSumPfS_i_param_1,
	.param .u32 _Z7compSumPfS_i_param_2
)
{
	.reg .pred 	%p<6>;
	.reg .b32 	%r<14>;
	.reg .b32 	%f<9>;
	.reg .b64 	%rd<9>;

	ld.param.u64 	%rd1, [_Z7compSumPfS_i_param_0];
	ld.param.u64 	%rd2, [_Z7compSumPfS_i_param_1];
	ld.param.u32 	%r8, [_Z7compSumPfS_i_param_2];
	mov.u32 	%r1, %tid.x;
	mov.u32 	%r2, %ctaid.x;
	mov.u32 	%r13, %ntid.x;
	mad.lo.s32 	%r4, %r2, %r13, %r1;
	setp.ge.s32 	%p1, %r4, %r8;
	mov.f32 	%f8, 0f00000000;
	@%p1 bra 	$L__BB7_2;
	cvta.to.global.u64 	%rd3, %rd1;
	mul.wide.s32 	%rd4, %r4, 4;
	add.s64 	%rd5, %rd3, %rd4;
	ld.global.f32 	%f8, [%rd5];
$L__BB7_2:
	shl.b32 	%r9, %r1, 2;
	mov.u32 	%r10, sdata;
	add.s32 	%r5, %r10, %r9;
	st.shared.f32 	[%r5], %f8;
	bar.sync 	0;
	setp.lt.u32 	%p2, %r13, 2;
	@%p2 bra 	$L__BB7_6;
$L__BB7_3:
	shr.u32 	%r7, %r13, 1;
	setp.ge.u32 	%p3, %r1, %r7;
	@%p3 bra 	$L__BB7_5;
	shl.b32 	%r11, %r7, 2;
	add.s32 	%r12, %r5, %r11;
	ld.shared.f32 	%f4, [%r12];
	ld.shared.f32 	%f5, [%r5];
	add.f32 	%f6, %f4, %f5;
	st.shared.f32 	[%r5], %f6;
$L__BB7_5:
	bar.sync 	0;
	setp.gt.u32 	%p4, %r13, 3;
	mov.u32 	%r13, %r7;
	@%p4 bra 	$L__BB7_3;
$L__BB7_6:
	setp.ne.s32 	%p5, %r1, 0;
	@%p5 bra 	$L__BB7_8;
	ld.shared.f32 	%f7, [sdata];
	cvta.to.global.u64 	%rd6, %rd2;
	mul.wide.u32 	%rd7, %r2, 4;
	add.s64 	%rd8, %rd6, %rd7;
	st.global.f32 	[%rd8], %f7;
$L__BB7_8:
	ret;

}
	// .globl	_Z13softmaxKernelPfS_fi
.visible .entry _Z13softmaxKernelPfS_fi(
	.param .u64 .ptr .align 1 _Z13softmaxKernelPfS_fi_param_0,
	.param .u64 .ptr .align 1 _Z13softmaxKernelPfS_fi_param_1,
	.param .f32 _Z13softmaxKernelPfS_fi_param_2,
	.param .u32 _Z13softmaxKernelPfS_fi_param_3
)
{
	.reg .pred 	%p<2>;
	.reg .b32 	%r<8>;
	.reg .b32 	%f<16>;
	.reg .b64 	%rd<8>;

	ld.param.u64 	%rd1, [_Z13softmaxKernelPfS_fi_param_0];
	ld.param.u64 	%rd2, [_Z13softmaxKernelPfS_fi_param_1];
	ld.param.f32 	%f1, [_Z13softmaxKernelPfS_fi_param_2];
	ld.param.u32 	%r2, [_Z13softmaxKernelPfS_fi_param_3];
	mov.u32 	%r3, %ctaid.x;
	mov.u32 	%r4, %ntid.x;
	mov.u32 	%r5, %tid.x;
	mad.lo.s32 	%r1, %r3, %r4, %r5;
	setp.ge.s32 	%p1, %r1, %r2;
	@%p1 bra 	$L__BB8_2;
	cvta.to.global.u64 	%rd3, %rd1;
	cvta.to.global.u64 	%rd4, %rd2;
	mul.wide.s32 	%rd5, %r1, 4;
	add.s64 	%rd6, %rd3, %rd5;
	ld.global.f32 	%f2, [%rd6];
	fma.rn.f32 	%f3, %f2, 0f3BBB989D, 0f3F000000;
	cvt.sat.f32.f32 	%f4, %f3;
	mov.f32 	%f5, 0f4B400001;
	mov.f32 	%f6, 0f437C0000;
	fma.rm.f32 	%f7, %f4, %f6, %f5;
	add.f32 	%f8, %f7, 0fCB40007F;
	neg.f32 	%f9, %f8;
	fma.rn.f32 	%f10, %f2, 0f3FB8AA3B, %f9;
	fma.rn.f32 	%f11, %f2, 0f32A57060, %f10;
	mov.b32 	%r6, %f7;
	shl.b32 	%r7, %r6, 23;
	mov.b32 	%f12, %r7;
	ex2.approx.ftz.f32 	%f13, %f11;
	mul.f32 	%f14, %f13, %f12;
	div.rn.f32 	%f15, %f14, %f1;
	add.s64 	%rd7, %rd4, %rd5;
	st.global.f32 	[%rd7], %f15;
$L__BB8_2:
	ret;

}
	// .globl	_Z13sigmoidKernelPfS_i
.visible .entry _Z13sigmoidKernelPfS_i(
	.param .u64 .ptr .align 1 _Z13sigmoidKernelPfS_i_param_0,
	.param .u64 .ptr .align 1 _Z13sigmoidKernelPfS_i_param_1,
	.param .u32 _Z13sigmoidKernelPfS_i_param_2
)
{
	.reg .pred 	%p<2>;
	.reg .b32 	%r<8>;
	.reg .b32 	%f<15>;
	.reg .b64 	%rd<8>;

	ld.param.u64 	%rd1, [_Z13sigmoidKernelPfS_i_param_0];
	ld.param.u64 	%rd2, [_Z13sigmoidKernelPfS_i_param_1];
	ld.param.u32 	%r2, [_Z13sigmoidKernelPfS_i_param_2];
	mov.u32 	%r3, %ctaid.x;
	mov.u32 	%r4, %ntid.x;
	mov.u32 	%r5, %tid.x;
	mad.lo.s32 	%r1, %r3, %r4, %r5;
	setp.ge.s32 	%p1, %r1, %r2;
	@%p1 bra 	$L__BB9_2;
	cvta.to.global.u64 	%rd3, %rd1;
	cvta.to.global.u64 	%rd4, %rd2;
	mul.wide.s32 	%rd5, %r1, 4;
	add.s64 	%rd6, %rd3, %rd5;
	ld.global.f32 	%f1, [%rd6];
	fma.rn.f32 	%f2, %f1, 0fBBBB989D, 0f3F000000;
	cvt.sat.f32.f32 	%f3, %f2;
	mov.f32 	%f4, 0f4B400001;
	mov.f32 	%f5, 0f437C0000;
	fma.rm.f32 	%f6, %f3, %f5, %f4;
	add.f32 	%f7, %f6, 0fCB40007F;
	neg.f32 	%f8, %f7;
	fma.rn.f32 	%f9, %f1, 0fBFB8AA3B, %f8;
	fma.rn.f32 	%f10, %f1, 0fB2A57060, %f9;
	mov.b32 	%r6, %f6;
	shl.b32 	%r7, %r6, 23;
	mov.b32 	%f11, %r7;
	ex2.approx.ftz.f32 	%f12, %f10;
	fma.rn.f32 	%f13, %f12, %f11, 0f3F800000;
	rcp.rn.f32 	%f14, %f13;
	add.s64 	%rd7, %rd4, %rd5;
	st.global.f32 	[%rd7], %f14;
$L__BB9_2:
	ret;

}


// ===== COMPILED SASS (sm_100) =====

	.target	sm_100

	.elftype	@"ET_EXEC"


//--------------------- .note.nv.tkinfo           --------------------------
	.section	.note.nv.tkinfo,"",@"SHT_NOTE"
	.sectionflags	@"SHF_NOTE_NV_TKINFO"
	.tkinfo
        /*0018*/ 	.word	0x00000002
        /*0030*/ 	.string	""
        /*0030*/ 	.string	"ptxas"
        /*0030*/ 	.string	"Cuda compilation tools, release 13.0, V13.0.88"
        /*0030*/ 	.string	"Build cuda_13.0.r13.0/compiler.36424714_0"
        /*0030*/ 	.string	"-arch sm_100 -m 64 "



//--------------------- .note.nv.cuinfo           --------------------------
	.section	.note.nv.cuinfo,"",@"SHT_NOTE"
	.sectionflags	@"SHF_NOTE_NV_CUINFO"
        /*0018*/ 	.short	0x0002
        /*001a*/ 	.short	0x0064
        /*001c*/ 	.short	0x0082
	.zero		2


//--------------------- .nv.info                  --------------------------
	.section	.nv.info,"",@"SHT_CUDA_INFO"
	.align	4


	//----- nvinfo : EIATTR_REGCOUNT
	.align		4
        /*0000*/ 	.byte	0x04, 0x2f
        /*0002*/ 	.short	(.L_1 - .L_0)
	.align		4
.L_0:
        /*0004*/ 	.word	index@(_Z28convolutionWithPaddingKernelPPfS0_S0_iii)
        /*0008*/ 	.word	0x0000001a


	//----- nvinfo : EIATTR_FRAME_SIZE
	.align		4
.L_1:
        /*000c*/ 	.byte	0x04, 0x11
        /*000e*/ 	.short	(.L_3 - .L_2)
	.align		4
.L_2:
        /*0010*/ 	.word	index@(_Z28convolutionWithPaddingKernelPPfS0_S0_iii)
        /*0014*/ 	.word	0x00000000


	//----- nvinfo : EIATTR_REGCOUNT
	.align		4
.L_3:
        /*0018*/ 	.byte	0x04, 0x2f
        /*001a*/ 	.short	(.L_5 - .L_4)
	.align		4
.L_4:
        /*001c*/ 	.word	index@(_Z31convolutionWithoutPaddingKernelPPfS0_S0_ii)
        /*0020*/ 	.word	0x0000001c


	//----- nvinfo : EIATTR_FRAME_SIZE
	.align		4
.L_5:
        /*0024*/ 	.byte	0x04, 0x11
        /*0026*/ 	.short	(.L_7 - .L_6)
	.align		4
.L_6:
        /*0028*/ 	.word	index@(_Z31convolutionWithoutPaddingKernelPPfS0_S0_ii)
        /*002c*/ 	.word	0x00000000


	//----- nvinfo : EIATTR_REGCOUNT
	.align		4
.L_7:
        /*0030*/ 	.byte	0x04, 0x2f
        /*0032*/ 	.short	(.L_9 - .L_8)
	.align		4
.L_8:
        /*0034*/ 	.word	index@(_Z20reluActivationKernelPPfS0_ii)
        /*0038*/ 	.word	0x0000000e


	//----- nvinfo : EIATTR_FRAME_SIZE
	.align		4
.L_9:
        /*003c*/ 	.byte	0x04, 0x11
        /*003e*/ 	.short	(.L_11 - .L_10)
	.align		4
.L_10:
        /*0040*/ 	.word	index@(_Z20reluActivationKernelPPfS0_ii)
        /*0044*/ 	.word	0x00000000


	//----- nvinfo : EIATTR_REGCOUNT
	.align		4
.L_11:
        /*0048*/ 	.byte	0x04, 0x2f
        /*004a*/ 	.short	(.L_13 - .L_12)
	.align		4
.L_12:
        /*004c*/ 	.word	index@(_Z20tanhActivationKernelPPfS0_ii)
        /*0050*/ 	.word	0x00000010


	//----- nvinfo : EIATTR_FRAME_SIZE
	.align		4
.L_13:
        /*0054*/ 	.byte	0x04, 0x11
        /*0056*/ 	.short	(.L_15 - .L_14)
	.align		4
.L_14:
        /*0058*/ 	.word	index@(_Z20tanhActivationKernelPPfS0_ii)
        /*005c*/ 	.word	0x00000000


	//----- nvinfo : EIATTR_REGCOUNT
	.align		4
.L_15:
        /*0060*/ 	.byte	0x04, 0x2f
        /*0062*/ 	.short	(.L_17 - .L_16)
	.align		4
.L_16:
        /*0064*/ 	.word	index@(_Z16maxPoolingKernelPfS_iii)
        /*0068*/ 	.word	0x0000001e


	//----- nvinfo : EIATTR_FRAME_SIZE
	.align		4
.L_17:
        /*006c*/ 	.byte	0x04, 0x11
        /*006e*/ 	.short	(.L_19 - .L_18)
	.align		4
.L_18:
        /*0070*/ 	.word	index@(_Z16maxPoolingKernelPfS_iii)
        /*0074*/ 	.word	0x00000000


	//----- nvinfo : EIATTR_REGCOUNT
	.align		4
.L_19:
        /*0078*/ 	.byte	0x04, 0x2f
        /*007a*/ 	.short	(.L_21 - .L_20)
	.align		4
.L_20:
        /*007c*/ 	.word	index@(_Z20averagePoolingKernelPfS_iii)
        /*0080*/ 	.word	0x00000020


	//----- nvinfo : EIATTR_FRAME_SIZE
	.align		4
.L_21:
        /*0084*/ 	.byte	0x04, 0x11
        /*0086*/ 	.short	(.L_23 - .L_22)
	.align		4
.L_22:
        /*0088*/ 	.word	index@($__internal_2_$__cuda_sm3x_div_rn_noftz_f32_slowpath)
        /*008c*/ 	.word	0x00000000


	//----- nvinfo : EIATTR_FRAME_SIZE
	.align		4
.L_23:
        /*0090*/ 	.byte	0x04, 0x11
        /*0092*/ 	.short	(.L_25 - .L_24)
	.align		4
.L_24:
        /*0094*/ 	.word	index@(_Z20averagePoolingKernelPfS_iii)
        /*0098*/ 	.word	0x00000000


	//----- nvinfo : EIATTR_REGCOUNT
	.align		4
.L_25:
        /*009c*/ 	.byte	0x04, 0x2f
        /*009e*/ 	.short	(.L_27 - .L_26)
	.align		4
.L_26:
        /*00a0*/ 	.word	index@(_Z10computeExpPfS_i)
        /*00a4*/ 	.word	0x0000000c


	//----- nvinfo : EIATTR_FRAME_SIZE
	.align		4
.L_27:
        /*00a8*/ 	.byte	0x04, 0x11
        /*00aa*/ 	.short	(.L_29 - .L_28)
	.align		4
.L_28:
        /*00ac*/ 	.word	index@(_Z10computeExpPfS_i)
        /*00b0*/ 	.word	0x00000000


	//----- nvinfo : EIATTR_REGCOUNT
	.align		4
.L_29:
        /*00b4*/ 	.byte	0x04, 0x2f
        /*00b6*/ 	.short	(.L_31 - .L_30)
	.align		4
.L_30:
        /*00b8*/ 	.word	index@(_Z7compSumPfS_i)
        /*00bc*/ 	.word	0x0000000b


	//----- nvinfo : EIATTR_FRAME_SIZE
	.align		4
.L_31:
        /*00c0*/ 	.byte	0x04, 0x11
        /*00c2*/ 	.short	(.L_33 - .L_32)
	.align		4
.L_32:
        /*00c4*/ 	.word	index@(_Z7compSumPfS_i)
        /*00c8*/ 	.word	0x00000000


	//----- nvinfo : EIATTR_REGCOUNT
	.align		4
.L_33:
        /*00cc*/ 	.byte	0x04, 0x2f
        /*00ce*/ 	.short	(.L_35 - .L_34)
	.align		4
.L_34:
        /*00d0*/ 	.word	index@(_Z13softmaxKernelPfS_fi)
        /*00d4*/ 	.word	0x00000010


	//----- nvinfo : EIATTR_FRAME_SIZE
	.align		4
.L_35:
        /*00d8*/ 	.byte	0x04, 0x11
        /*00da*/ 	.short	(.L_37 - .L_36)
	.align		4
.L_36:
        /*00dc*/ 	.word	index@($__internal_1_$__cuda_sm3x_div_rn_noftz_f32_slowpath)
        /*00e0*/ 	.word	0x00000000


	//----- nvinfo : EIATTR_FRAME_SIZE
	.align		4
.L_37:
        /*00e4*/ 	.byte	0x04, 0x11
        /*00e6*/ 	.short	(.L_39 - .L_38)
	.align		4
.L_38:
        /*00e8*/ 	.word	index@(_Z13softmaxKernelPfS_fi)
        /*00ec*/ 	.word	0x00000000


	//----- nvinfo : EIATTR_REGCOUNT
	.align		4
.L_39:
        /*00f0*/ 	.byte	0x04, 0x2f
        /*00f2*/ 	.short	(.L_41 - .L_40)
	.align		4
.L_40:
        /*00f4*/ 	.word	index@(_Z13sigmoidKernelPfS_i)
        /*00f8*/ 	.word	0x0000000e


	//----- nvinfo : EIATTR_FRAME_SIZE
	.align		4
.L_41:
        /*00fc*/ 	.byte	0x04, 0x11
        /*00fe*/ 	.short	(.L_43 - .L_42)
	.align		4
.L_42:
        /*0100*/ 	.word	index@($__internal_0_$__cuda_sm20_rcp_rn_f32_slowpath)
        /*0104*/ 	.word	0x00000000


	//----- nvinfo : EIATTR_FRAME_SIZE
	.align		4
.L_43:
        /*0108*/ 	.byte	0x04, 0x11
        /*010a*/ 	.short	(.L_45 - .L_44)
	.align		4
.L_44:
        /*010c*/ 	.word	index@(_Z13sigmoidKernelPfS_i)
        /*0110*/ 	.word	0x00000000


	//----- nvinfo : EIATTR_MIN_STACK_SIZE
	.align		4
.L_45:
        /*0114*/ 	.byte	0x04, 0x12
        /*0116*/ 	.short	(.L_47 - .L_46)
	.align		4
.L_46:
        /*0118*/ 	.word	index@(_Z13sigmoidKernelPfS_i)
        /*011c*/ 	.word	0x00000000


	//----- nvinfo : EIATTR_MIN_STACK_SIZE
	.align		4
.L_47:
        /*0120*/ 	.byte	0x04, 0x12
        /*0122*/ 	.short	(.L_49 - .L_48)
	.align		4
.L_48:
        /*0124*/ 	.word	index@(_Z13softmaxKernelPfS_fi)
        /*0128*/ 	.word	0x00000000


	//----- nvinfo : EIATTR_MIN_STACK_SIZE
	.align		4
.L_49:
        /*012c*/ 	.byte	0x04, 0x12
        /*012e*/ 	.short	(.L_51 - .L_50)
	.align		4
.L_50:
        /*0130*/ 	.word	index@(_Z7compSumPfS_i)
        /*0134*/ 	.word	0x00000000


	//----- nvinfo : EIATTR_MIN_STACK_SIZE
	.align		4
.L_51:
        /*0138*/ 	.byte	0x04, 0x12
        /*013a*/ 	.short	(.L_53 - .L_52)
	.align		4
.L_52:
        /*013c*/ 	.word	index@(_Z10computeExpPfS_i)
        /*0140*/ 	.word	0x00000000


	//----- nvinfo : EIATTR_MIN_STACK_SIZE
	.align		4
.L_53:
        /*0144*/ 	.byte	0x04, 0x12
        /*0146*/ 	.short	(.L_55 - .L_54)
	.align		4
.L_54:
        /*0148*/ 	.word	index@(_Z20averagePoolingKernelPfS_iii)
        /*014c*/ 	.word	0x00000000


	//----- nvinfo : EIATTR_MIN_STACK_SIZE
	.align		4
.L_55:
        /*0150*/ 	.byte	0x04, 0x12
        /*0152*/ 	.short	(.L_57 - .L_56)
	.align		4
.L_56:
        /*0154*/ 	.word	index@(_Z16maxPoolingKernelPfS_iii)
        /*0158*/ 	.word	0x00000000


	//----- nvinfo : EIATTR_MIN_STACK_SIZE
	.align		4
.L_57:
        /*015c*/ 	.byte	0x04, 0x12
        /*015e*/ 	.short	(.L_59 - .L_58)
	.align		4
.L_58:
        /*0160*/ 	.word	index@(_Z20tanhActivationKernelPPfS0_ii)
        /*0164*/ 	.word	0x00000000


	//----- nvinfo : EIATTR_MIN_STACK_SIZE
	.align		4
.L_59:
        /*0168*/ 	.byte	0x04, 0x12
        /*016a*/ 	.short	(.L_61 - .L_60)
	.align		4
.L_60:
        /*016c*/ 	.word	index@(_Z20reluActivationKernelPPfS0_ii)
        /*0170*/ 	.word	0x00000000


	//----- nvinfo : EIATTR_MIN_STACK_SIZE
	.align		4
.L_61:
        /*0174*/ 	.byte	0x04, 0x12
        /*0176*/ 	.short	(.L_63 - .L_62)
	.align		4
.L_62:
        /*0178*/ 	.word	index@(_Z31convolutionWithoutPaddingKernelPPfS0_S0_ii)
        /*017c*/ 	.word	0x00000000


	//----- nvinfo : EIATTR_MIN_STACK_SIZE
	.align		4
.L_63:
        /*0180*/ 	.byte	0x04, 0x12
        /*0182*/ 	.short	(.L_65 - .L_64)
	.align		4
.L_64:
        /*0184*/ 	.word	index@(_Z28convolutionWithPaddingKernelPPfS0_S0_iii)
        /*0188*/ 	.word	0x00000000
.L_65:


//--------------------- .nv.compat                --------------------------
	.section	.nv.compat,"",@"SHT_CUDA_COMPAT_INFO"
	.align	4
        /*0000*/ 	.byte	0x02, 0x09, 0x00, 0x00, 0x02, 0x02, 0x01, 0x00, 0x02, 0x05, 0x05, 0x00, 0x03, 0x07, 0x01, 0x01
        /*0010*/ 	.byte	0x02, 0x03, 0x00, 0x00, 0x02, 0x06, 0x01, 0x00, 0x04, 0x0b, 0x08, 0x00, 0x01, 0x00, 0x00, 0x00
        /*0020*/ 	.byte	0x00, 0x00, 0x00, 0x00


//--------------------- .nv.info._Z13sigmoidKernelPfS_i --------------------------
	.section	.nv.info._Z13sigmoidKernelPfS_i,"",@"SHT_CUDA_INFO"
	.sectionflags	@""
	.align	4


	//----- nvinfo : EIATTR_CUDA_API_VERSION
	.align		4
        /*0000*/ 	.byte	0x04, 0x37
        /*0002*/ 	.short	(.L_67 - .L_66)
.L_66:
        /*0004*/ 	.word	0x00000082


	//----- nvinfo : EIATTR_KPARAM_INFO
	.align		4
.L_67:
        /*0008*/ 	.byte	0x04, 0x17
        /*000a*/ 	.short	(.L_69 - .L_68)
.L_68:
        /*000c*/ 	.word	0x00000000
        /*0010*/ 	.short	0x0002
        /*0012*/ 	.short	0x0010
        /*0014*/ 	.byte	0x00, 0xf0, 0x11, 0x00


	//----- nvinfo : EIATTR_KPARAM_INFO
	.align		4
.L_69:
        /*0018*/ 	.byte	0x04, 0x17
        /*001a*/ 	.short	(.L_71 - .L_70)
.L_70:
        /*001c*/ 	.word	0x00000000
        /*0020*/ 	.short	0x0001
        /*0022*/ 	.short	0x0008
        /*0024*/ 	.byte	0x00, 0xf5, 0x21, 0x00


	//----- nvinfo : EIATTR_KPARAM_INFO
	.align		4
.L_71:
        /*0028*/ 	.byte	0x04, 0x17
        /*002a*/ 	.short	(.L_73 - .L_72)
.L_72:
        /*002c*/ 	.word	0x00000000
        /*0030*/ 	.short	0x0000
        /*0032*/ 	.short	0x0000
        /*0034*/ 	.byte	0x00, 0xf5, 0x21, 0x00


	//----- nvinfo : EIATTR_SPARSE_MMA_MASK
	.align		4
.L_73:
        /*0038*/ 	.byte	0x03, 0x50
        /*003a*/ 	.short	0x0000


	//----- nvinfo : EIATTR_MAXREG_COUNT
	.align		4
        /*003c*/ 	.byte	0x03, 0x1b
        /*003e*/ 	.short	0x00ff


	//----- nvinfo : EIATTR_MERCURY_ISA_VERSION
	.align		4
        /*0040*/ 	.byte	0x03, 0x5f
        /*0042*/ 	.short	0x0101


	//----- nvinfo : EIATTR_VRC_CTA_INIT_COUNT
	.align		4
        /*0044*/ 	.byte	0x02, 0x4a
	.zero		1
	.zero		1


	//----- nvinfo : EIATTR_EXIT_INSTR_OFFSETS
	.align		4
        /*0048*/ 	.byte	0x04, 0x1c
        /*004a*/ 	.short	(.L_75 - .L_74)


	//   ....[0]....
.L_74:
        /*004c*/ 	.word	0x00000070


	//   ....[1]....
        /*0050*/ 	.word	0x00000260


	//----- nvinfo : EIATTR_CRS_STACK_SIZE
	.align		4
.L_75:
        /*0054*/ 	.byte	0x04, 0x1e
        /*0056*/ 	.short	(.L_77 - .L_76)
.L_76:
        /*0058*/ 	.word	0x00000000


	//----- nvinfo : EIATTR_CBANK_PARAM_SIZE
	.align		4
.L_77:
        /*005c*/ 	.byte	0x03, 0x19
        /*005e*/ 	.short	0x0014


	//----- nvinfo : EIATTR_PARAM_CBANK
	.align		4
        /*0060*/ 	.byte	0x04, 0x0a
        /*0062*/ 	.short	(.L_79 - .L_78)
	.align		4
.L_78:
        /*0064*/ 	.word	index@(.nv.constant0._Z13sigmoidKernelPfS_i)
        /*0068*/ 	.short	0x0380
        /*006a*/ 	.short	0x0014


	//----- nvinfo : EIATTR_SW_WAR
	.align		4
.L_79:
        /*006c*/ 	.byte	0x04, 0x36
        /*006e*/ 	.short	(.L_81 - .L_80)
.L_80:
        /*0070*/ 	.word	0x00000008
.L_81:


//--------------------- .nv.info._Z13softmaxKernelPfS_fi --------------------------
	.section	.nv.info._Z13softmaxKernelPfS_fi,"",@"SHT_CUDA_INFO"
	.sectionflags	@""
	.align	4


	//----- nvinfo : EIATTR_CUDA_API_VERSION
	.align		4
        /*0000*/ 	.byte	0x04, 0x37
        /*0002*/ 	.short	(.L_83 - .L_82)
.L_82:
        /*0004*/ 	.word	0x00000082


	//----- nvinfo : EIATTR_KPARAM_INFO
	.align		4
.L_83:
        /*0008*/ 	.byte	0x04, 0x17
        /*000a*/ 	.short	(.L_85 - .L_84)
.L_84:
        /*000c*/ 	.word	0x00000000
        /*0010*/ 	.short	0x0003
        /*0012*/ 	.short	0x0014
        /*0014*/ 	.byte	0x00, 0xf0, 0x11, 0x00


	//----- nvinfo : EIATTR_KPARAM_INFO
	.align		4
.L_85:
        /*0018*/ 	.byte	0x04, 0x17
        /*001a*/ 	.short	(.L_87 - .L_86)
.L_86:
        /*001c*/ 	.word	0x00000000
        /*0020*/ 	.short	0x0002
        /*0022*/ 	.short	0x0010
        /*0024*/ 	.byte	0x00, 0xf0, 0x11, 0x00


	//----- nvinfo : EIATTR_KPARAM_INFO
	.align		4
.L_87:
        /*0028*/ 	.byte	0x04, 0x17
        /*002a*/ 	.short	(.L_89 - .L_88)
.L_88:
        /*002c*/ 	.word	0x00000000
        /*0030*/ 	.short	0x0001
        /*0032*/ 	.short	0x0008
        /*0034*/ 	.byte	0x00, 0xf5, 0x21, 0x00


	//----- nvinfo : EIATTR_KPARAM_INFO
	.align		4
.L_89:
        /*0038*/ 	.byte	0x04, 0x17
        /*003a*/ 	.short	(.L_91 - .L_90)
.L_90:
        /*003c*/ 	.word	0x00000000
        /*0040*/ 	.short	0x0000
        /*0042*/ 	.short	0x0000
        /*0044*/ 	.byte	0x00, 0xf5, 0x21, 0x00


	//----- nvinfo : EIATTR_SPARSE_MMA_MASK
	.align		4
.L_91:
        /*0048*/ 	.byte	0x03, 0x50
        /*004a*/ 	.short	0x0000


	//----- nvinfo : EIATTR_MAXREG_COUNT
	.align		4
        /*004c*/ 	.byte	0x03, 0x1b
        /*004e*/ 	.short	0x00ff


	//----- nvinfo : EIATTR_MERCURY_ISA_VERSION
	.align		4
        /*0050*/ 	.byte	0x03, 0x5f
        /*0052*/ 	.short	0x0101


	//----- nvinfo : EIATTR_VRC_CTA_INIT_COUNT
	.align		4
        /*0054*/ 	.byte	0x02, 0x4a
	.zero		1
	.zero		1


	//----- nvinfo : EIATTR_EXIT_INSTR_OFFSETS
	.align		4
        /*0058*/ 	.byte	0x04, 0x1c
        /*005a*/ 	.short	(.L_93 - .L_92)


	//   ....[0]....
.L_92:
        /*005c*/ 	.word	0x00000070


	//   ....[1]....
        /*0060*/ 	.word	0x00000270


	//----- nvinfo : EIATTR_CRS_STACK_SIZE
	.align		4
.L_93:
        /*0064*/ 	.byte	0x04, 0x1e
        /*0066*/ 	.short	(.L_95 - .L_94)
.L_94:
        /*0068*/ 	.word	0x00000000


	//----- nvinfo : EIATTR_CBANK_PARAM_SIZE
	.align		4
.L_95:
        /*006c*/ 	.byte	0x03, 0x19
        /*006e*/ 	.short	0x0018


	//----- nvinfo : EIATTR_PARAM_CBANK
	.align		4
        /*0070*/ 	.byte	0x04, 0x0a
        /*0072*/ 	.short	(.L_97 - .L_96)
	.align		4
.L_96:
        /*0074*/ 	.word	index@(.nv.constant0._Z13softmaxKernelPfS_fi)
        /*0078*/ 	.short	0x0380
        /*007a*/ 	.short	0x0018


	//----- nvinfo : EIATTR_SW_WAR
	.align		4
.L_97:
        /*007c*/ 	.byte	0x04, 0x36
        /*007e*/ 	.short	(.L_99 - .L_98)
.L_98:
        /*0080*/ 	.word	0x00000008
.L_99:


//--------------------- .nv.info._Z7compSumPfS_i  --------------------------
	.section	.nv.info._Z7compSumPfS_i,"",@"SHT_CUDA_INFO"
	.sectionflags	@""
	.align	4


	//----- nvinfo : EIATTR_CUDA_API_VERSION
	.align		4
        /*0000*/ 	.byte	0x04, 0x37
        /*0002*/ 	.short	(.L_101 - .L_100)
.L_100:
        /*0004*/ 	.word	0x00000082


	//----- nvinfo : EIATTR_KPARAM_INFO
	.align		4
.L_101:
        /*0008*/ 	.byte	0x04, 0x17
        /*000a*/ 	.short	(.L_103 - .L_102)
.L_102:
        /*000c*/ 	.word	0x00000000
        /*0010*/ 	.short	0x0002
        /*0012*/ 	.short	0x0010
        /*0014*/ 	.byte	0x00, 0xf0, 0x11, 0x00


	//----- nvinfo : EIATTR_KPARAM_INFO
	.align		4
.L_103:
        /*0018*/ 	.byte	0x04, 0x17
        /*001a*/ 	.short	(.L_105 - .L_104)
.L_104:
        /*001c*/ 	.word	0x00000000
        /*0020*/ 	.short	0x0001
        /*0022*/ 	.short	0x0008
        /*0024*/ 	.byte	0x00, 0xf5, 0x21, 0x00


	//----- nvinfo : EIATTR_KPARAM_INFO
	.align		4
.L_105:
        /*0028*/ 	.byte	0x04, 0x17
        /*002a*/ 	.short	(.L_107 - .L_106)
.L_106:
        /*002c*/ 	.word	0x00000000
        /*0030*/ 	.short	0x0000
        /*0032*/ 	.short	0x0000
        /*0034*/ 	.byte	0x00, 0xf5, 0x21, 0x00


	//----- nvinfo : EIATTR_SPARSE_MMA_MASK
	.align		4
.L_107:
        /*0038*/ 	.byte	0x03, 0x50
        /*003a*/ 	.short	0x0000


	//----- nvinfo : EIATTR_MAXREG_COUNT
	.align		4
        /*003c*/ 	.byte	0x03, 0x1b
        /*003e*/ 	.short	0x00ff


	//----- nvinfo : EIATTR_NUM_BARRIERS
	.align		4
        /*0040*/ 	.byte	0x02, 0x4c
        /*0042*/ 	.byte	0x01
	.zero		1


	//----- nvinfo : EIATTR_MERCURY_ISA_VERSION
	.align		4
        /*0044*/ 	.byte	0x03, 0x5f
        /*0046*/ 	.short	0x0101


	//----- nvinfo : EIATTR_VRC_CTA_INIT_COUNT
	.align		4
        /*0048*/ 	.byte	0x02, 0x4a
	.zero		1
	.zero		1


	//----- nvinfo : EIATTR_EXIT_INSTR_OFFSETS
	.align		4
        /*004c*/ 	.byte	0x04, 0x1c
        /*004e*/ 	.short	(.L_109 - .L_108)


	//   ....[0]....
.L_108:
        /*0050*/ 	.word	0x00000210


	//   ....[1]....
        /*0054*/ 	.word	0x00000290


	//----- nvinfo : EIATTR_CBANK_PARAM_SIZE
	.align		4
.L_109:
        /*0058*/ 	.byte	0x03, 0x19
        /*005a*/ 	.short	0x0014


	//----- nvinfo : EIATTR_PARAM_CBANK
	.align		4
        /*005c*/ 	.byte	0x04, 0x0a
        /*005e*/ 	.short	(.L_111 - .L_110)
	.align		4
.L_110:
        /*0060*/ 	.word	index@(.nv.constant0._Z7compSumPfS_i)
        /*0064*/ 	.short	0x0380
        /*0066*/ 	.short	0x0014


	//----- nvinfo : EIATTR_SW_WAR
	.align		4
.L_111:
        /*0068*/ 	.byte	0x04, 0x36
        /*006a*/ 	.short	(.L_113 - .L_112)
.L_112:
        /*006c*/ 	.word	0x00000008
.L_113:


//--------------------- .nv.info._Z10computeExpPfS_i --------------------------
	.section	.nv.info._Z10computeExpPfS_i,"",@"SHT_CUDA_INFO"
	.sectionflags	@""
	.align	4


	//----- nvinfo : EIATTR_CUDA_API_VERSION
	.align		4
        /*0000*/ 	.byte	0x04, 0x37
        /*0002*/ 	.short	(.L_115 - .L_114)
.L_114:
        /*0004*/ 	.word	0x00000082


	//----- nvinfo : EIATTR_KPARAM_INFO
	.align		4
.L_115:
        /*0008*/ 	.byte	0x04, 0x17
        /*000a*/ 	.short	(.L_117 - .L_116)
.L_116:
        /*000c*/ 	.word	0x00000000
        /*0010*/ 	.short	0x0002
        /*0012*/ 	.short	0x0010
        /*0014*/ 	.byte	0x00, 0xf0, 0x11, 0x00


	//----- nvinfo : EIATTR_KPARAM_INFO
	.align		4
.L_117:
        /*0018*/ 	.byte	0x04, 0x17
        /*001a*/ 	.short	(.L_119 - .L_118)
.L_118:
        /*001c*/ 	.word	0x00000000
        /*0020*/ 	.short	0x0001
        /*0022*/ 	.short	0x0008
        /*0024*/ 	.byte	0x00, 0xf5, 0x21, 0x00


	//----- nvinfo : EIATTR_KPARAM_INFO
	.align		4
.L_119:
        /*0028*/ 	.byte	0x04, 0x17
        /*002a*/ 	.short	(.L_121 - .L_120)
.L_120:
        /*002c*/ 	.word	0x00000000
        /*0030*/ 	.short	0x0000
        /*0032*/ 	.short	0x0000
        /*0034*/ 	.byte	0x00, 0xf5, 0x21, 0x00


	//----- nvinfo : EIATTR_SPARSE_MMA_MASK
	.align		4
.L_121:
        /*0038*/ 	.byte	0x03, 0x50
        /*003a*/ 	.short	0x0000


	//----- nvinfo : EIATTR_MAXREG_COUNT
	.align		4
        /*003c*/ 	.byte	0x03, 0x1b
        /*003e*/ 	.short	0x00ff


	//----- nvinfo : EIATTR_MERCURY_ISA_VERSION
	.align		4
        /*0040*/ 	.byte	0x03, 0x5f
        /*0042*/ 	.short	0x0101


	//----- nvinfo : EIATTR_VRC_CTA_INIT_COUNT
	.align		4
        /*0044*/ 	.byte	0x02, 0x4a
	.zero		1
	.zero		1


	//----- nvinfo : EIATTR_EXIT_INSTR_OFFSETS
	.align		4
        /*0048*/ 	.byte	0x04, 0x1c
        /*004a*/ 	.short	(.L_123 - .L_122)


	//   ....[0]....
.L_122:
        /*004c*/ 	.word	0x00000070


	//   ....[1]....
        /*0050*/ 	.word	0x00000190


	//----- nvinfo : EIATTR_CBANK_PARAM_SIZE
	.align		4
.L_123:
        /*0054*/ 	.byte	0x03, 0x19
        /*0056*/ 	.short	0x0014


	//----- nvinfo : EIATTR_PARAM_CBANK
	.align		4
        /*0058*/ 	.byte	0x04, 0x0a
        /*005a*/ 	.short	(.L_125 - .L_124)
	.align		4
.L_124:
        /*005c*/ 	.word	index@(.nv.constant0._Z10computeExpPfS_i)
        /*0060*/ 	.short	0x0380
        /*0062*/ 	.short	0x0014


	//----- nvinfo : EIATTR_SW_WAR
	.align		4
.L_125:
        /*0064*/ 	.byte	0x04, 0x36
        /*0066*/ 	.short	(.L_127 - .L_126)
.L_126:
        /*0068*/ 	.word	0x00000008
.L_127:


//--------------------- .nv.info._Z20averagePoolingKernelPfS_iii --------------------------
	.section	.nv.info._Z20averagePoolingKernelPfS_iii,"",@"SHT_CUDA_INFO"
	.sectionflags	@""
	.align	4


	//----- nvinfo : EIATTR_CUDA_API_VERSION
	.align		4
        /*0000*/ 	.byte	0x04, 0x37
        /*0002*/ 	.short	(.L_129 - .L_128)
.L_128:
        /*0004*/ 	.word	0x00000082


	//----- nvinfo : EIATTR_KPARAM_INFO
	.align		4
.L_129:
        /*0008*/ 	.byte	0x04, 0x17
        /*000a*/ 	.short	(.L_131 - .L_130)
.L_130:
        /*000c*/ 	.word	0x00000000
        /*0010*/ 	.short	0x0004
        /*0012*/ 	.short	0x0018
        /*0014*/ 	.byte	0x00, 0xf0, 0x11, 0x00


	//----- nvinfo : EIATTR_KPARAM_INFO
	.align		4
.L_131:
        /*0018*/ 	.byte	0x04, 0x17
        /*001a*/ 	.short	(.L_133 - .L_132)
.L_132:
        /*001c*/ 	.word	0x00000000
        /*0020*/ 	.short	0x0003
        /*0022*/ 	.short	0x0014
        /*0024*/ 	.byte	0x00, 0xf0, 0x11, 0x00


	//----- nvinfo : EIATTR_KPARAM_INFO
	.align		4
.L_133:
        /*0028*/ 	.byte	0x04, 0x17
        /*002a*/ 	.short	(.L_135 - .L_134)
.L_134:
        /*002c*/ 	.word	0x00000000
        /*0030*/ 	.short	0x0002
        /*0032*/ 	.short	0x0010
        /*0034*/ 	.byte	0x00, 0xf0, 0x11, 0x00


	//----- nvinfo : EIATTR_KPARAM_INFO
	.align		4
.L_135:
        /*0038*/ 	.byte	0x04, 0x17
        /*003a*/ 	.short	(.L_137 - .L_136)
.L_136:
        /*003c*/ 	.word	0x00000000
        /*0040*/ 	.short	0x0001
        /*0042*/ 	.short	0x0008
        /*0044*/ 	.byte	0x00, 0xf5, 0x21, 0x00


	//----- nvinfo : EIATTR_KPARAM_INFO
	.align		4
.L_137:
        /*0048*/ 	.byte	0x04, 0x17
        /*004a*/ 	.short	(.L_139 - .L_138)
.L_138:
        /*004c*/ 	.word	0x00000000
        /*0050*/ 	.short	0x0000
        /*0052*/ 	.short	0x0000
        /*0054*/ 	.byte	0x00, 0xf5, 0x21, 0x00


	//----- nvinfo : EIATTR_SPARSE_MMA_MASK
	.align		4
.L_139:
        /*0058*/ 	.byte	0x03, 0x50
        /*005a*/ 	.short	0x0000


	//----- nvinfo : EIATTR_MAXREG_COUNT
	.align		4
        /*005c*/ 	.byte	0x03, 0x1b
        /*005e*/ 	.short	0x00ff


	//----- nvinfo : EIATTR_MERCURY_ISA_VERSION
	.align		4
        /*0060*/ 	.byte	0x03, 0x5f
        /*0062*/ 	.short	0x0101


	//----- nvinfo : EIATTR_VRC_CTA_INIT_COUNT
	.align		4
        /*0064*/ 	.byte	0x02, 0x4a
	.zero		1
	.zero		1


	//----- nvinfo : EIATTR_EXIT_INSTR_OFFSETS
	.align		4
        /*0068*/ 	.byte	0x04, 0x1c
        /*006a*/ 	.short	(.L_141 - .L_140)


	//   ....[0]....
.L_140:
        /*006c*/ 	.word	0x00000270


	//   ....[1]....
        /*0070*/ 	.word	0x00000370


	//   ....[2]....
        /*0074*/ 	.word	0x00000c70


	//----- nvinfo : EIATTR_CRS_STACK_SIZE
	.align		4
.L_141:
        /*0078*/ 	.byte	0x04, 0x1e
        /*007a*/ 	.short	(.L_143 - .L_142)
.L_142:
        /*007c*/ 	.word	0x00000000


	//----- nvinfo : EIATTR_CBANK_PARAM_SIZE
	.align		4
.L_143:
        /*0080*/ 	.byte	0x03, 0x19
        /*0082*/ 	.short	0x001c


	//----- nvinfo : EIATTR_PARAM_CBANK
	.align		4
        /*0084*/ 	.byte	0x04, 0x0a
        /*0086*/ 	.short	(.L_145 - .L_144)
	.align		4
.L_144:
        /*0088*/ 	.word	index@(.nv.constant0._Z20averagePoolingKernelPfS_iii)
        /*008c*/ 	.short	0x0380
        /*008e*/ 	.short	0x001c


	//----- nvinfo : EIATTR_SW_WAR
	.align		4
.L_145:
        /*0090*/ 	.byte	0x04, 0x36
        /*0092*/ 	.short	(.L_147 - .L_146)
.L_146:
        /*0094*/ 	.word	0x00000008
.L_147:


//--------------------- .nv.info._Z16maxPoolingKernelPfS_iii --------------------------
	.section	.nv.info._Z16maxPoolingKernelPfS_iii,"",@"SHT_CUDA_INFO"
	.sectionflags	@""
	.align	4


	//----- nvinfo : EIATTR_CUDA_API_VERSION
	.align		4
        /*0000*/ 	.byte	0x04, 0x37
        /*0002*/ 	.short	(.L_149 - .L_148)
.L_148:
        /*0004*/ 	.word	0x00000082


	//----- nvinfo : EIATTR_KPARAM_INFO
	.align		4
.L_149:
        /*0008*/ 	.byte	0x04, 0x17
        /*000a*/ 	.short	(.L_151 - .L_150)
.L_150:
        /*000c*/ 	.word	0x00000000
        /*0010*/ 	.short	0x0004
        /*0012*/ 	.short	0x0018
        /*0014*/ 	.byte	0x00, 0xf0, 0x11, 0x00


	//----- nvinfo : EIATTR_KPARAM_INFO
	.align		4
.L_151:
        /*0018*/ 	.byte	0x04, 0x17
        /*001a*/ 	.short	(.L_153 - .L_152)
.L_152:
        /*001c*/ 	.word	0x00000000
        /*0020*/ 	.short	0x0003
        /*0022*/ 	.short	0x0014
        /*0024*/ 	.byte	0x00, 0xf0, 0x11, 0x00


	//----- nvinfo : EIATTR_KPARAM_INFO
	.align		4
.L_153:
        /*0028*/ 	.byte	0x04, 0x17
        /*002a*/ 	.short	(.L_155 - .L_154)
.L_154:
        /*002c*/ 	.word	0x00000000
        /*0030*/ 	.short	0x0002
        /*0032*/ 	.short	0x0010
        /*0034*/ 	.byte	0x00, 0xf0, 0x11, 0x00


	//----- nvinfo : EIATTR_KPARAM_INFO
	.align		4
.L_155:
        /*0038*/ 	.byte	0x04, 0x17
        /*003a*/ 	.short	(.L_157 - .L_156)
.L_156:
        /*003c*/ 	.word	0x00000000
        /*0040*/ 	.short	0x0001
        /*0042*/ 	.short	0x0008
        /*0044*/ 	.byte	0x00, 0xf5, 0x21, 0x00


	//----- nvinfo : EIATTR_KPARAM_INFO
	.align		4
.L_157:
        /*0048*/ 	.byte	0x04, 0x17
        /*004a*/ 	.short	(.L_159 - .L_158)
.L_158:
        /*004c*/ 	.word	0x00000000
        /*0050*/ 	.short	0x0000
        /*0052*/ 	.short	0x0000
        /*0054*/ 	.byte	0x00, 0xf5, 0x21, 0x00


	//----- nvinfo : EIATTR_SPARSE_MMA_MASK
	.align		4
.L_159:
        /*0058*/ 	.byte	0x03, 0x50
        /*005a*/ 	.short	0x0000


	//----- nvinfo : EIATTR_MAXREG_COUNT
	.align		4
        /*005c*/ 	.byte	0x03, 0x1b
        /*005e*/ 	.short	0x00ff


	//----- nvinfo : EIATTR_MERCURY_ISA_VERSION
	.align		4
        /*0060*/ 	.byte	0x03, 0x5f
        /*0062*/ 	.short	0x0101


	//----- nvinfo : EIATTR_VRC_CTA_INIT_COUNT
	.align		4
        /*0064*/ 	.byte	0x02, 0x4a
	.zero		1
	.zero		1


	//----- nvinfo : EIATTR_EXIT_INSTR_OFFSETS
	.align		4
        /*0068*/ 	.byte	0x04, 0x1c
        /*006a*/ 	.short	(.L_161 - .L_160)


	//   ....[0]....
.L_160:
        /*006c*/ 	.word	0x00000250


	//   ....[1]....
        /*0070*/ 	.word	0x00000350


	//   ....[2]....
        /*0074*/ 	.word	0x00000a70


	//----- nvinfo : EIATTR_CBANK_PARAM_SIZE
	.align		4
.L_161:
        /*0078*/ 	.byte	0x03, 0x19
        /*007a*/ 	.short	0x001c


	//----- nvinfo : EIATTR_PARAM_CBANK
	.align		4
        /*007c*/ 	.byte	0x04, 0x0a
        /*007e*/ 	.short	(.L_163 - .L_162)
	.align		4
.L_162:
        /*0080*/ 	.word	index@(.nv.constant0._Z16maxPoolingKernelPfS_iii)
        /*0084*/ 	.short	0x0380
        /*0086*/ 	.short	0x001c


	//----- nvinfo : EIATTR_SW_WAR
	.align		4
.L_163:
        /*0088*/ 	.byte	0x04, 0x36
        /*008a*/ 	.short	(.L_165 - .L_164)
.L_164:
        /*008c*/ 	.word	0x00000008
.L_165:


//--------------------- .nv.info._Z20tanhActivationKernelPPfS0_ii --------------------------
	.section	.nv.info._Z20tanhActivationKernelPPfS0_ii,"",@"SHT_CUDA_INFO"
	.sectionflags	@""
	.align	4


	//----- nvinfo : EIATTR_CUDA_API_VERSION
	.align		4
        /*0000*/ 	.byte	0x04, 0x37
        /*0002*/ 	.short	(.L_167 - .L_166)
.L_166:
        /*0004*/ 	.word	0x00000082


	//----- nvinfo : EIATTR_KPARAM_INFO
	.align		4
.L_167:
        /*0008*/ 	.byte	0x04, 0x17
        /*000a*/ 	.short	(.L_169 - .L_168)
.L_168:
        /*000c*/ 	.word	0x00000000
        /*0010*/ 	.short	0x0003
        /*0012*/ 	.short	0x0014
        /*0014*/ 	.byte	0x00, 0xf0, 0x11, 0x00


	//----- nvinfo : EIATTR_KPARAM_INFO
	.align		4
.L_169:
        /*0018*/ 	.byte	0x04, 0x17
        /*001a*/ 	.short	(.L_171 - .L_170)
.L_170:
        /*001c*/ 	.word	0x00000000
        /*0020*/ 	.short	0x0002
        /*0022*/ 	.short	0x0010
        /*0024*/ 	.byte	0x00, 0xf0, 0x11, 0x00


	//----- nvinfo : EIATTR_KPARAM_INFO
	.align		4
.L_171:
        /*0028*/ 	.byte	0x04, 0x17
        /*002a*/ 	.short	(.L_173 - .L_172)
.L_172:
        /*002c*/ 	.word	0x00000000
        /*0030*/ 	.short	0x0001
        /*0032*/ 	.short	0x0008
        /*0034*/ 	.byte	0x00, 0xf5, 0x21, 0x00


	//----- nvinfo : EIATTR_KPARAM_INFO
	.align		4
.L_173:
        /*0038*/ 	.byte	0x04, 0x17
        /*003a*/ 	.short	(.L_175 - .L_174)
.L_174:
        /*003c*/ 	.word	0x00000000
        /*0040*/ 	.short	0x0000
        /*0042*/ 	.short	0x0000
        /*0044*/ 	.byte	0x00, 0xf5, 0x21, 0x00


	//----- nvinfo : EIATTR_SPARSE_MMA_MASK
	.align		4
.L_175:
        /*0048*/ 	.byte	0x03, 0x50
        /*004a*/ 	.short	0x0000


	//----- nvinfo : EIATTR_MAXREG_COUNT
	.align		4
        /*004c*/ 	.byte	0x03, 0x1b
        /*004e*/ 	.short	0x00ff


	//----- nvinfo : EIATTR_MERCURY_ISA_VERSION
	.align		4
        /*0050*/ 	.byte	0x03, 0x5f
        /*0052*/ 	.short	0x0101


	//----- nvinfo : EIATTR_VRC_CTA_INIT_COUNT
	.align		4
        /*0054*/ 	.byte	0x02, 0x4a
	.zero		1
	.zero		1


	//----- nvinfo : EIATTR_EXIT_INSTR_OFFSETS
	.align		4
        /*0058*/ 	.byte	0x04, 0x1c
        /*005a*/ 	.short	(.L_177 - .L_176)


	//   ....[0]....
.L_176:
        /*005c*/ 	.word	0x000000c0


	//   ....[1]....
        /*0060*/ 	.word	0x00000290


	//----- nvinfo : EIATTR_CBANK_PARAM_SIZE
	.align		4
.L_177:
        /*0064*/ 	.byte	0x03, 0x19
        /*0066*/ 	.short	0x0018


	//----- nvinfo : EIATTR_PARAM_CBANK
	.align		4
        /*0068*/ 	.byte	0x04, 0x0a
        /*006a*/ 	.short	(.L_179 - .L_178)
	.align		4
.L_178:
        /*006c*/ 	.word	index@(.nv.constant0._Z20tanhActivationKernelPPfS0_ii)
        /*0070*/ 	.short	0x0380
        /*0072*/ 	.short	0x0018


	//----- nvinfo : EIATTR_SW_WAR
	.align		4
.L_179:
        /*0074*/ 	.byte	0x04, 0x36
        /*0076*/ 	.short	(.L_181 - .L_180)
.L_180:
        /*0078*/ 	.word	0x00000008
.L_181:


//--------------------- .nv.info._Z20reluActivationKernelPPfS0_ii --------------------------
	.section	.nv.info._Z20reluActivationKernelPPfS0_ii,"",@"SHT_CUDA_INFO"
	.sectionflags	@""
	.align	4


	//----- nvinfo : EIATTR_CUDA_API_VERSION
	.align		4
        /*0000*/ 	.byte	0x04, 0x37
        /*0002*/ 	.short	(.L_183 - .L_182)
.L_182:
        /*0004*/ 	.word	0x00000082


	//----- nvinfo : EIATTR_KPARAM_INFO
	.align		4
.L_183:
        /*0008*/ 	.byte	0x04, 0x17
        /*000a*/ 	.short	(.L_185 - .L_184)
.L_184:
        /*000c*/ 	.word	0x00000000
        /*0010*/ 	.short	0x0003
        /*0012*/ 	.short	0x0014
        /*0014*/ 	.byte	0x00, 0xf0, 0x11, 0x00


	//----- nvinfo : EIATTR_KPARAM_INFO
	.align		4
.L_185:
        /*0018*/ 	.byte	0x04, 0x17
        /*001a*/ 	.short	(.L_187 - .L_186)
.L_186:
        /*001c*/ 	.word	0x00000000
        /*0020*/ 	.short	0x0002
        /*0022*/ 	.short	0x0010
        /*0024*/ 	.byte	0x00, 0xf0, 0x11, 0x00


	//----- nvinfo : EIATTR_KPARAM_INFO
	.align		4
.L_187:
        /*0028*/ 	.byte	0x04, 0x17
        /*002a*/ 	.short	(.L_189 - .L_188)
.L_188:
        /*002c*/ 	.word	0x00000000
        /*0030*/ 	.short	0x0001
        /*0032*/ 	.short	0x0008
        /*0034*/ 	.byte	0x00, 0xf5, 0x21, 0x00


	//----- nvinfo : EIATTR_KPARAM_INFO
	.align		4
.L_189:
        /*0038*/ 	.byte	0x04, 0x17
        /*003a*/ 	.short	(.L_191 - .L_190)
.L_190:
        /*003c*/ 	.word	0x00000000
        /*0040*/ 	.short	0x0000
        /*0042*/ 	.short	0x0000
        /*0044*/ 	.byte	0x00, 0xf5, 0x21, 0x00


	//----- nvinfo : EIATTR_SPARSE_MMA_MASK
	.align		4
.L_191:
        /*0048*/ 	.byte	0x03, 0x50
        /*004a*/ 	.short	0x0000


	//----- nvinfo : EIATTR_MAXREG_COUNT
	.align		4
        /*004c*/ 	.byte	0x03, 0x1b
        /*004e*/ 	.short	0x00ff


	//----- nvinfo : EIATTR_MERCURY_ISA_VERSION
	.align		4
        /*0050*/ 	.byte	0x03, 0x5f
        /*0052*/ 	.short	0x0101


	//----- nvinfo : EIATTR_VRC_CTA_INIT_COUNT
	.align		4
        /*0054*/ 	.byte	0x02, 0x4a
	.zero		1
	.zero		1


	//----- nvinfo : EIATTR_EXIT_INSTR_OFFSETS
	.align		4
        /*0058*/ 	.byte	0x04, 0x1c
        /*005a*/ 	.short	(.L_193 - .L_192)


	//   ....[0]....
.L_192:
        /*005c*/ 	.word	0x000000c0


	//   ....[1]....
        /*0060*/ 	.word	0x00000190


	//----- nvinfo : EIATTR_CBANK_PARAM_SIZE
	.align		4
.L_193:
        /*0064*/ 	.byte	0x03, 0x19
        /*0066*/ 	.short	0x0018


	//----- nvinfo : EIATTR_PARAM_CBANK
	.align		4
        /*0068*/ 	.byte	0x04, 0x0a
        /*006a*/ 	.short	(.L_195 - .L_194)
	.align		4
.L_194:
        /*006c*/ 	.word	index@(.nv.constant0._Z20reluActivationKernelPPfS0_ii)
        /*0070*/ 	.short	0x0380
        /*0072*/ 	.short	0x0018


	//----- nvinfo : EIATTR_SW_WAR
	.align		4
.L_195:
        /*0074*/ 	.byte	0x04, 0x36
        /*0076*/ 	.short	(.L_197 - .L_196)
.L_196:
        /*0078*/ 	.word	0x00000008
.L_197:


//--------------------- .nv.info._Z31convolutionWithoutPaddingKernelPPfS0_S0_ii --------------------------
	.section	.nv.info._Z31convolutionWithoutPaddingKernelPPfS0_S0_ii,"",@"SHT_CUDA_INFO"
	.sectionflags	@""
	.align	4


	//----- nvinfo : EIATTR_CUDA_API_VERSION
	.align		4
        /*0000*/ 	.byte	0x04, 0x37
        /*0002*/ 	.short	(.L_199 - .L_198)
.L_198:
        /*0004*/ 	.word	0x00000082


	//----- nvinfo : EIATTR_KPARAM_INFO
	.align		4
.L_199:
        /*0008*/ 	.byte	0x04, 0x17
        /*000a*/ 	.short	(.L_201 - .L_200)
.L_200:
        /*000c*/ 	.word	0x00000000
        /*0010*/ 	.short	0x0004
        /*0012*/ 	.short	0x001c
        /*0014*/ 	.byte	0x00, 0xf0, 0x11, 0x00


	//----- nvinfo : EIATTR_KPARAM_INFO
	.align		4
.L_201:
        /*0018*/ 	.byte	0x04, 0x17
        /*001a*/ 	.short	(.L_203 - .L_202)
.L_202:
        /*001c*/ 	.word	0x00000000
        /*0020*/ 	.short	0x0003
        /*0022*/ 	.short	0x0018
        /*0024*/ 	.byte	0x00, 0xf0, 0x11, 0x00


	//----- nvinfo : EIATTR_KPARAM_INFO
	.align		4
.L_203:
        /*0028*/ 	.byte	0x04, 0x17
        /*002a*/ 	.short	(.L_205 - .L_204)
.L_204:
        /*002c*/ 	.word	0x00000000
        /*0030*/ 	.short	0x0002
        /*0032*/ 	.short	0x0010
        /*0034*/ 	.byte	0x00, 0xf5, 0x21, 0x00


	//----- nvinfo : EIATTR_KPARAM_INFO
	.align		4
.L_205:
        /*0038*/ 	.byte	0x04, 0x17
        /*003a*/ 	.short	(.L_207 - .L_206)
.L_206:
        /*003c*/ 	.word	0x00000000
        /*0040*/ 	.short	0x0001
        /*0042*/ 	.short	0x0008
        /*0044*/ 	.byte	0x00, 0xf5, 0x21, 0x00


	//----- nvinfo : EIATTR_KPARAM_INFO
	.align		4
.L_207:
        /*0048*/ 	.byte	0x04, 0x17
        /*004a*/ 	.short	(.L_209 - .L_208)
.L_208:
        /*004c*/ 	.word	0x00000000
        /*0050*/ 	.short	0x0000
        /*0052*/ 	.short	0x0000
        /*0054*/ 	.byte	0x00, 0xf5, 0x21, 0x00


	//----- nvinfo : EIATTR_SPARSE_MMA_MASK
	.align		4
.L_209:
        /*0058*/ 	.byte	0x03, 0x50
        /*005a*/ 	.short	0x0000


	//----- nvinfo : EIATTR_MAXREG_COUNT
	.align		4
        /*005c*/ 	.byte	0x03, 0x1b
        /*005e*/ 	.short	0x00ff


	//----- nvinfo : EIATTR_MERCURY_ISA_VERSION
	.align		4
        /*0060*/ 	.byte	0x03, 0x5f
        /*0062*/ 	.short	0x0101


	//----- nvinfo : EIATTR_VRC_CTA_INIT_COUNT
	.align		4
        /*0064*/ 	.byte	0x02, 0x4a
	.zero		1
	.zero		1


	//----- nvinfo : EIATTR_EXIT_INSTR_OFFSETS
	.align		4
        /*0068*/ 	.byte	0x04, 0x1c
        /*006a*/ 	.short	(.L_211 - .L_210)


	//   ....[0]....
.L_210:
        /*006c*/ 	.word	0x000000e0


	//   ....[1]....
        /*0070*/ 	.word	0x000024e0


	//----- nvinfo : EIATTR_CRS_STACK_SIZE
	.align		4
.L_211:
        /*0074*/ 	.byte	0x04, 0x1e
        /*0076*/ 	.short	(.L_213 - .L_212)
.L_212:
        /*0078*/ 	.word	0x00000000


	//----- nvinfo : EIATTR_CBANK_PARAM_SIZE
	.align		4
.L_213:
        /*007c*/ 	.byte	0x03, 0x19
        /*007e*/ 	.short	0x0020


	//----- nvinfo : EIATTR_PARAM_CBANK
	.align		4
        /*0080*/ 	.byte	0x04, 0x0a
        /*0082*/ 	.short	(.L_215 - .L_214)
	.align		4
.L_214:
        /*0084*/ 	.word	index@(.nv.constant0._Z31convolutionWithoutPaddingKernelPPfS0_S0_ii)
        /*0088*/ 	.short	0x0380
        /*008a*/ 	.short	0x0020


	//----- nvinfo : EIATTR_SW_WAR
	.align		4
.L_215:
        /*008c*/ 	.byte	0x04, 0x36
        /*008e*/ 	.short	(.L_217 - .L_216)
.L_216:
        /*0090*/ 	.word	0x00000008
.L_217:


//--------------------- .nv.info._Z28convolutionWithPaddingKernelPPfS0_S0_iii --------------------------
	.section	.nv.info._Z28convolutionWithPaddingKernelPPfS0_S0_iii,"",@"SHT_CUDA_INFO"
	.sectionflags	@""
	.align	4


	//----- nvinfo : EIATTR_CUDA_API_VERSION
	.align		4
        /*0000*/ 	.byte	0x04, 0x37
        /*0002*/ 	.short	(.L_219 - .L_218)
.L_218:
        /*0004*/ 	.word	0x00000082


	//----- nvinfo : EIATTR_KPARAM_INFO
	.align		4
.L_219:
        /*0008*/ 	.byte	0x04, 0x17
        /*000a*/ 	.short	(.L_221 - .L_220)
.L_220:
        /*000c*/ 	.word	0x00000000
        /*0010*/ 	.short	0x0005
        /*0012*/ 	.short	0x0020
        /*0014*/ 	.byte	0x00, 0xf0, 0x11, 0x00


	//----- nvinfo : EIATTR_KPARAM_INFO
	.align		4
.L_221:
        /*0018*/ 	.byte	0x04, 0x17
        /*001a*/ 	.short	(.L_223 - .L_222)
.L_222:
        /*001c*/ 	.word	0x00000000
        /*0020*/ 	.short	0x0004
        /*0022*/ 	.short	0x001c
        /*0024*/ 	.byte	0x00, 0xf0, 0x11, 0x00


	//----- nvinfo : EIATTR_KPARAM_INFO
	.align		4
.L_223:
        /*0028*/ 	.byte	0x04, 0x17
        /*002a*/ 	.short	(.L_225 - .L_224)
.L_224:
        /*002c*/ 	.word	0x00000000
        /*0030*/ 	.short	0x0003
        /*0032*/ 	.short	0x0018
        /*0034*/ 	.byte	0x00, 0xf0, 0x11, 0x00


	//----- nvinfo : EIATTR_KPARAM_INFO
	.align		4
.L_225:
        /*0038*/ 	.byte	0x04, 0x17
        /*003a*/ 	.short	(.L_227 - .L_226)
.L_226:
        /*003c*/ 	.word	0x00000000
        /*0040*/ 	.short	0x0002
        /*0042*/ 	.short	0x0010
        /*0044*/ 	.byte	0x00, 0xf5, 0x21, 0x00


	//----- nvinfo : EIATTR_KPARAM_INFO
	.align		4
.L_227:
        /*0048*/ 	.byte	0x04, 0x17
        /*004a*/ 	.short	(.L_229 - .L_228)
.L_228:
        /*004c*/ 	.word	0x00000000
        /*0050*/ 	.short	0x0001
        /*0052*/ 	.short	0x0008
        /*0054*/ 	.byte	0x00, 0xf5, 0x21, 0x00


	//----- nvinfo : EIATTR_KPARAM_INFO
	.align		4
.L_229:
        /*0058*/ 	.byte	0x04, 0x17
        /*005a*/ 	.short	(.L_231 - .L_230)
.L_230:
        /*005c*/ 	.word	0x00000000
        /*0060*/ 	.short	0x0000
        /*0062*/ 	.short	0x0000
        /*0064*/ 	.byte	0x00, 0xf5, 0x21, 0x00


	//----- nvinfo : EIATTR_SPARSE_MMA_MASK
	.align		4
.L_231:
        /*0068*/ 	.byte	0x03, 0x50
        /*006a*/ 	.short	0x0000


	//----- nvinfo : EIATTR_MAXREG_COUNT
	.align		4
        /*006c*/ 	.byte	0x03, 0x1b
        /*006e*/ 	.short	0x00ff


	//----- nvinfo : EIATTR_MERCURY_ISA_VERSION
	.align		4
        /*0070*/ 	.byte	0x03, 0x5f
        /*0072*/ 	.short	0x0101


	//----- nvinfo : EIATTR_VRC_CTA_INIT_COUNT
	.align		4
        /*0074*/ 	.byte	0x02, 0x4a
	.zero		1
	.zero		1


	//----- nvinfo : EIATTR_EXIT_INSTR_OFFSETS
	.align		4
        /*0078*/ 	.byte	0x04, 0x1c
        /*007a*/ 	.short	(.L_233 - .L_232)


	//   ....[0]....
.L_232:
        /*007c*/ 	.word	0x000000d0


	//   ....[1]....
        /*0080*/ 	.word	0x000013d0


	//----- nvinfo : EIATTR_CRS_STACK_SIZE
	.align		4
.L_233:
        /*0084*/ 	.byte	0x04, 0x1e
        /*0086*/ 	.short	(.L_235 - .L_234)
.L_234:
        /*0088*/ 	.word	0x00000000


	//----- nvinfo : EIATTR_CBANK_PARAM_SIZE
	.align		4
.L_235:
        /*008c*/ 	.byte	0x03, 0x19
        /*008e*/ 	.short	0x0024


	//----- nvinfo : EIATTR_PARAM_CBANK
	.align		4
        /*0090*/ 	.byte	0x04, 0x0a
        /*0092*/ 	.short	(.L_237 - .L_236)
	.align		4
.L_236:
        /*0094*/ 	.word	index@(.nv.constant0._Z28convolutionWithPaddingKernelPPfS0_S0_iii)
        /*0098*/ 	.short	0x0380
        /*009a*/ 	.short	0x0024


	//----- nvinfo : EIATTR_SW_WAR
	.align		4
.L_237:
        /*009c*/ 	.byte	0x04, 0x36
        /*009e*/ 	.short	(.L_239 - .L_238)
.L_238:
        /*00a0*/ 	.word	0x00000008
.L_239:


//--------------------- .nv.callgraph             --------------------------
	.section	.nv.callgraph,"",@"SHT_CUDA_CALLGRAPH"
	.align	4
	.sectionentsize	8
	.align		4
        /*0000*/ 	.word	0x00000000
	.align		4
        /*0004*/ 	.word	0xffffffff
	.align		4
        /*0008*/ 	.word	0x00000000
	.align		4
        /*000c*/ 	.word	0xfffffffe
	.align		4
        /*0010*/ 	.word	0x00000000
	.align		4
        /*0014*/ 	.word	0xfffffffd
	.align		4
        /*0018*/ 	.word	0x00000000
	.align		4
        /*001c*/ 	.word	0xfffffffc


//--------------------- .text._Z13sigmoidKernelPfS_i --------------------------
	.section	.text._Z13sigmoidKernelPfS_i,"ax",@progbits
	.align	128
        .global         _Z13sigmoidKernelPfS_i
        .type           _Z13sigmoidKernelPfS_i,@function
        .size           _Z13sigmoidKernelPfS_i,(.L_x_199 - _Z13sigmoidKernelPfS_i)
        .other          _Z13sigmoidKernelPfS_i,@"STO_CUDA_ENTRY STV_DEFAULT"
_Z13sigmoidKernelPfS_i:
.text._Z13sigmoidKernelPfS_i:
[----:B------:R-:W-:Y:S01]  /*0000*/  LDC R1, c[0x0][0x37c] ;  /* 0x0000df00ff017b82 */ /* 0x000fe20000000800 */
[----:B------:R-:W0:Y:S07]  /*0010*/  S2R R0, SR_TID.X ;  /* 0x0000000000007919 */ /* 0x000e2e0000002100 */
[----:B------:R-:W0:Y:S01]  /*0020*/  S2UR UR4, SR_CTAID.X ;  /* 0x00000000000479c3 */ /* 0x000e220000002500 */
[----:B------:R-:W1:Y:S07]  /*0030*/  LDCU UR5, c[0x0][0x390] ;  /* 0x00007200ff0577ac */ /* 0x000e6e0008000800 */
[----:B------:R-:W0:Y:S02]  /*0040*/  LDC R3, c[0x0][0x360] ;  /* 0x0000d800ff037b82 */ /* 0x000e240000000800 */
[----:B0-----:R-:W-:-:S05]  /*0050*/  IMAD R3, R3, UR4, R0 ;  /* 0x0000000403037c24 */ /* 0x001fca000f8e0200 */
[----:B-1----:R-:W-:-:S13]  /*0060*/  ISETP.GE.AND P0, PT, R3, UR5, PT ;  /* 0x0000000503007c0c */ /* 0x002fda000bf06270 */
[----:B------:R-:W-:Y:S05]  /*0070*/  @P0 EXIT ;  /* 0x000000000000094d */ /* 0x000fea0003800000 */
[----:B------:R-:W0:Y:S01]  /*0080*/  LDC.64 R4, c[0x0][0x380] ;  /* 0x0000e000ff047b82 */ /* 0x000e220000000a00 */
[----:B------:R-:W1:Y:S01]  /*0090*/  LDCU.64 UR4, c[0x0][0x358] ;  /* 0x00006b00ff0477ac */ /* 0x000e620008000a00 */
[----:B0-----:R-:W-:-:S06]  /*00a0*/  IMAD.WIDE R4, R3, 0x4, R4 ;  /* 0x0000000403047825 */ /* 0x001fcc00078e0204 */
[----:B-1----:R-:W2:Y:S01]  /*00b0*/  LDG.E R4, desc[UR4][R4.64] ;  /* 0x0000000404047981 */ /* 0x002ea2000c1e1900 */
[----:B------:R-:W-:Y:S01]  /*00c0*/  IMAD.MOV.U32 R7, RZ, RZ, 0x3bbb989d ;  /* 0x3bbb989dff077424 */ /* 0x000fe200078e00ff */
[----:B------:R-:W-:Y:S01]  /*00d0*/  BSSY.RECONVERGENT B0, `(.L_x_0) ;  /* 0x0000015000007945 */ /* 0x000fe20003800200 */
[----:B------:R-:W-:Y:S02]  /*00e0*/  IMAD.MOV.U32 R9, RZ, RZ, 0x437c0000 ;  /* 0x437c0000ff097424 */ /* 0x000fe400078e00ff */
[----:B--2---:R-:W-:-:S04]  /*00f0*/  FFMA.SAT R0, R4, -R7, 0.5 ;  /* 0x3f00000004007423 */ /* 0x004fc80000002807 */
[----:B------:R-:W-:-:S04]  /*0100*/  FFMA.RM R0, R0, R9, 12582913 ;  /* 0x4b40000100007423 */ /* 0x000fc80000004009 */
[C---:B------:R-:W-:Y:S01]  /*0110*/  FADD R7, R0.reuse, -12583039 ;  /* 0xcb40007f00077421 */ /* 0x040fe20000000000 */
[----:B------:R-:W-:-:S03]  /*0120*/  SHF.L.U32 R0, R0, 0x17, RZ ;  /* 0x0000001700007819 */ /* 0x000fc600000006ff */
[----:B------:R-:W-:-:S04]  /*0130*/  FFMA R7, R4, -1.4426950216293334961, -R7 ;  /* 0xbfb8aa3b04077823 */ /* 0x000fc80000000807 */
[----:B------:R-:W-:-:S06]  /*0140*/  FFMA R7, R4, -1.925963033500011079e-08, R7 ;  /* 0xb2a5706004077823 */ /* 0x000fcc0000000007 */
[----:B------:R-:W0:Y:S02]  /*0150*/  MUFU.EX2 R7, R7 ;  /* 0x0000000700077308 */ /* 0x000e240000000800 */
[----:B0-----:R-:W-:-:S04]  /*0160*/  FFMA R0, R0, R7, 1 ;  /* 0x3f80000000007423 */ /* 0x001fc80000000007 */
[----:B------:R-:W-:-:S05]  /*0170*/  VIADD R2, R0, 0x1800000 ;  /* 0x0180000000027836 */ /* 0x000fca0000000000 */
[----:B------:R-:W-:-:S04]  /*0180*/  LOP3.LUT R2, R2, 0x7f800000, RZ, 0xc0, !PT ;  /* 0x7f80000002027812 */ /* 0x000fc800078ec0ff */
[----:B------:R-:W-:-:S13]  /*0190*/  ISETP.GT.U32.AND P0, PT, R2, 0x1ffffff, PT ;  /* 0x01ffffff0200780c */ /* 0x000fda0003f04070 */
[----:B------:R-:W-:Y:S05]  /*01a0*/  @P0 BRA `(.L_x_1) ;  /* 0x00000000000c0947 */ /* 0x000fea0003800000 */
[----:B------:R-:W-:-:S07]  /*01b0*/  MOV R4, 0x1d0 ;  /* 0x000001d000047802 */ /* 0x000fce0000000f00 */
[----:B------:R-:W-:Y:S05]  /*01c0*/  CALL.REL.NOINC `($__internal_0_$__cuda_sm20_rcp_rn_f32_slowpath) ;  /* 0x0000000000287944 */ /* 0x000fea0003c00000 */
[----:B------:R-:W-:Y:S05]  /*01d0*/  BRA `(.L_x_2) ;  /* 0x0000000000107947 */ /* 0x000fea0003800000 */
.L_x_1:
[----:B------:R-:W0:Y:S02]  /*01e0*/  MUFU.RCP R7, R0 ;  /* 0x0000000000077308 */ /* 0x000e240000001000 */
[----:B0-----:R-:W-:-:S04]  /*01f0*/  FFMA R2, R0, R7, -1 ;  /* 0xbf80000000027423 */ /* 0x001fc80000000007 */
[----:B------:R-:W-:-:S04]  /*0200*/  FADD.FTZ R2, -R2, -RZ ;  /* 0x800000ff02027221 */ /* 0x000fc80000010100 */
[----:B------:R-:W-:-:S07]  /*0210*/  FFMA R7, R7, R2, R7 ;  /* 0x0000000207077223 */ /* 0x000fce0000000007 */
.L_x_2:
[----:B------:R-:W-:Y:S05]  /*0220*/  BSYNC.RECONVERGENT B0 ;  /* 0x0000000000007941 */ /* 0x000fea0003800200 */
.L_x_0:
[----:B------:R-:W0:Y:S02]  /*0230*/  LDC.64 R4, c[0x0][0x388] ;  /* 0x0000e200ff047b82 */ /* 0x000e240000000a00 */
[----:B0-----:R-:W-:-:S05]  /*0240*/  IMAD.WIDE R2, R3, 0x4, R4 ;  /* 0x0000000403027825 */ /* 0x001fca00078e0204 */
[----:B------:R-:W-:Y:S01]  /*0250*/  STG.E desc[UR4][R2.64], R7 ;  /* 0x0000000702007986 */ /* 0x000fe2000c101904 */
[----:B------:R-:W-:Y:S05]  /*0260*/  EXIT ;  /* 0x000000000000794d */ /* 0x000fea0003800000 */
        .weak           $__internal_0_$__cuda_sm20_rcp_rn_f32_slowpath
        .type           $__internal_0_$__cuda_sm20_rcp_rn_f32_slowpath,@function
        .size           $__internal_0_$__cuda_sm20_rcp_rn_f32_slowpath,(.L_x_199 - $__internal_0_$__cuda_sm20_rcp_rn_f32_slowpath)
$__internal_0_$__cuda_sm20_rcp_rn_f32_slowpath:
[----:B------:R-:W-:Y:S01]  /*0270*/  IMAD.SHL.U32 R2, R0, 0x2, RZ ;  /* 0x0000000200027824 */ /* 0x000fe200078e00ff */
[----:B------:R-:W-:Y:S04]  /*0280*/  BSSY.RECONVERGENT B1, `(.L_x_3) ;  /* 0x0000030000017945 */ /* 0x000fe80003800200 */
[----:B------:R-:W-:-:S04]  /*0290*/  SHF.R.U32.HI R2, RZ, 0x18, R2 ;  /* 0x00000018ff027819 */ /* 0x000fc80000011602 */
[----:B------:R-:W-:-:S13]  /*02a0*/  ISETP.NE.U32.AND P0, PT, R2, RZ, PT ;  /* 0x000000ff0200720c */ /* 0x000fda0003f05070 */
[----:B------:R-:W-:Y:S05]  /*02b0*/  @P0 BRA `(.L_x_4) ;  /* 0x0000000000280947 */ /* 0x000fea0003800000 */
[----:B------:R-:W-:-:S04]  /*02c0*/  SHF.L.U32 R2, R0, 0x1, RZ ;  /* 0x0000000100027819 */ /* 0x000fc800000006ff */
[----:B------:R-:W-:-:S13]  /*02d0*/  ISETP.NE.AND P0, PT, R2, RZ, PT ;  /* 0x000000ff0200720c */ /* 0x000fda0003f05270 */
[----:B------:R-:W-:Y:S01]  /*02e0*/  @P0 FFMA R6, R0, 1.84467440737095516160e+19, RZ ;  /* 0x5f80000000060823 */ /* 0x000fe200000000ff */
[----:B------:R-:W-:Y:S08]  /*02f0*/  @!P0 MUFU.RCP R5, R0 ;  /* 0x0000000000058308 */ /* 0x000ff00000001000 */
[----:B------:R-:W0:Y:S02]  /*0300*/  @P0 MUFU.RCP R7, R6 ;  /* 0x0000000600070308 */ /* 0x000e240000001000 */
[----:B0-----:R-:W-:-:S04]  /*0310*/  @P0 FFMA R2, R6, R7, -1 ;  /* 0xbf80000006020423 */ /* 0x001fc80000000007 */
[----:B------:R-:W-:-:S04]  /*0320*/  @P0 FADD.FTZ R2, -R2, -RZ ;  /* 0x800000ff02020221 */ /* 0x000fc80000010100 */
[----:B------:R-:W-:-:S04]  /*0330*/  @P0 FFMA R2, R7, R2, R7 ;  /* 0x0000000207020223 */ /* 0x000fc80000000007 */
[----:B------:R-:W-:Y:S01]  /*0340*/  @P0 FFMA R5, R2, 1.84467440737095516160e+19, RZ ;  /* 0x5f80000002050823 */ /* 0x000fe200000000ff */
[----:B------:R-:W-:Y:S06]  /*0350*/  BRA `(.L_x_5) ;  /* 0x0000000000887947 */ /* 0x000fec0003800000 */
.L_x_4:
[----:B------:R-:W-:-:S05]  /*0360*/  VIADD R5, R2, 0xffffff03 ;  /* 0xffffff0302057836 */ /* 0x000fca0000000000 */
[----:B------:R-:W-:-:S13]  /*0370*/  ISETP.GT.U32.AND P0, PT, R5, 0x1, PT ;  /* 0x000000010500780c */ /* 0x000fda0003f04070 */
[----:B------:R-:W-:Y:S05]  /*0380*/  @P0 BRA `(.L_x_6) ;  /* 0x0000000000780947 */ /* 0x000fea0003800000 */
[----:B------:R-:W-:Y:S01]  /*0390*/  LOP3.LUT R6, R0, 0x7fffff, RZ, 0xc0, !PT ;  /* 0x007fffff00067812 */ /* 0x000fe200078ec0ff */
[----:B------:R-:W-:-:S03]  /*03a0*/  IMAD.MOV.U32 R10, RZ, RZ, 0x3 ;  /* 0x00000003ff0a7424 */ /* 0x000fc600078e00ff */
[----:B------:R-:W-:Y:S02]  /*03b0*/  LOP3.LUT R6, R6, 0x3f800000, RZ, 0xfc, !PT ;  /* 0x3f80000006067812 */ /* 0x000fe400078efcff */
[----:B------:R-:W-:Y:S02]  /*03c0*/  SHF.L.U32 R11, R10, R5, RZ ;  /* 0x000000050a0b7219 */ /* 0x000fe400000006ff */
[----:B------:R-:W0:Y:S02]  /*03d0*/  MUFU.RCP R7, R6 ;  /* 0x0000000600077308 */ /* 0x000e240000001000 */
[----:B0-----:R-:W-:-:S04]  /*03e0*/  FFMA R8, R6, R7, -1 ;  /* 0xbf80000006087423 */ /* 0x001fc80000000007 */
[----:B------:R-:W-:-:S04]  /*03f0*/  FADD.FTZ R8, -R8, -RZ ;  /* 0x800000ff08087221 */ /* 0x000fc80000010100 */
[CCC-:B------:R-:W-:Y:S01]  /*0400*/  FFMA.RM R9, R7.reuse, R8.reuse, R7.reuse ;  /* 0x0000000807097223 */ /* 0x1c0fe20000004007 */
[----:B------:R-:W-:-:S04]  /*0410*/  FFMA.RP R8, R7, R8, R7 ;  /* 0x0000000807087223 */ /* 0x000fc80000008007 */
[C---:B------:R-:W-:Y:S02]  /*0420*/  LOP3.LUT R7, R9.reuse, 0x7fffff, RZ, 0xc0, !PT ;  /* 0x007fffff09077812 */ /* 0x040fe400078ec0ff */
[----:B------:R-:W-:Y:S02]  /*0430*/  FSETP.NEU.FTZ.AND P0, PT, R9, R8, PT ;  /* 0x000000080900720b */ /* 0x000fe40003f1d000 */
[----:B------:R-:W-:Y:S02]  /*0440*/  LOP3.LUT R8, R7, 0x800000, RZ, 0xfc, !PT ;  /* 0x0080000007087812 */ /* 0x000fe400078efcff */
[----:B------:R-:W-:Y:S02]  /*0450*/  SEL R7, RZ, 0xffffffff, !P0 ;  /* 0xffffffffff077807 */ /* 0x000fe40004000000 */
[----:B------:R-:W-:Y:S02]  /*0460*/  LOP3.LUT R6, R11, R8, RZ, 0xc0, !PT ;  /* 0x000000080b067212 */ /* 0x000fe400078ec0ff */
[----:B------:R-:W-:-:S02]  /*0470*/  IADD3 R7, PT, PT, -R7, RZ, RZ ;  /* 0x000000ff07077210 */ /* 0x000fc40007ffe1ff */
[-C--:B------:R-:W-:Y:S02]  /*0480*/  SHF.R.U32.HI R6, RZ, R5.reuse, R6 ;  /* 0x00000005ff067219 */ /* 0x080fe40000011606 */
[----:B------:R-:W-:Y:S02]  /*0490*/  LOP3.LUT P1, RZ, R7, R5, R8, 0xf8, !PT ;  /* 0x0000000507ff7212 */ /* 0x000fe4000782f808 */
[C---:B------:R-:W-:Y:S02]  /*04a0*/  LOP3.LUT P0, RZ, R6.reuse, 0x1, RZ, 0xc0, !PT ;  /* 0x0000000106ff7812 */ /* 0x040fe4000780c0ff */
[----:B------:R-:W-:-:S04]  /*04b0*/  LOP3.LUT P2, RZ, R6, 0x2, RZ, 0xc0, !PT ;  /* 0x0000000206ff7812 */ /* 0x000fc8000784c0ff */
[----:B------:R-:W-:Y:S02]  /*04c0*/  PLOP3.LUT P0, PT, P0, P1, P2, 0xe0, 0x0 ;  /* 0x000000000000781c */ /* 0x000fe40000703c20 */
[----:B------:R-:W-:Y:S02]  /*04d0*/  LOP3.LUT P1, RZ, R0, 0x7fffff, RZ, 0xc0, !PT ;  /* 0x007fffff00ff7812 */ /* 0x000fe4000782c0ff */
[----:B------:R-:W-:-:S05]  /*04e0*/  SEL R5, RZ, 0x1, !P0 ;  /* 0x00000001ff057807 */ /* 0x000fca0004000000 */
[----:B------:R-:W-:-:S05]  /*04f0*/  IMAD.MOV R5, RZ, RZ, -R5 ;  /* 0x000000ffff057224 */ /* 0x000fca00078e0a05 */
[----:B------:R-:W-:Y:S02]  /*0500*/  ISETP.GE.AND P0, PT, R5, RZ, PT ;  /* 0x000000ff0500720c */ /* 0x000fe40003f06270 */
[----:B------:R-:W-:-:S04]  /*0510*/  IADD3 R5, PT, PT, R2, -0xfc, RZ ;  /* 0xffffff0402057810 */ /* 0x000fc80007ffe0ff */
[----:B------:R-:W-:-:S07]  /*0520*/  SHF.R.U32.HI R5, RZ, R5, R8 ;  /* 0x00000005ff057219 */ /* 0x000fce0000011608 */
[----:B------:R-:W-:-:S05]  /*0530*/  @!P0 VIADD R5, R5, 0x1 ;  /* 0x0000000105058836 */ /* 0x000fca0000000000 */
[----:B------:R-:W-:-:S04]  /*0540*/  @!P1 SHF.L.U32 R5, R5, 0x1, RZ ;  /* 0x0000000105059819 */ /* 0x000fc800000006ff */
[----:B------:R-:W-:Y:S01]  /*0550*/  LOP3.LUT R5, R5, 0x80000000, R0, 0xf8, !PT ;  /* 0x8000000005057812 */ /* 0x000fe200078ef800 */
[----:B------:R-:W-:Y:S06]  /*0560*/  BRA `(.L_x_5) ;  /* 0x0000000000047947 */ /* 0x000fec0003800000 */
.L_x_6:
[----:B------:R0:W1:Y:S02]  /*0570*/  MUFU.RCP R5, R0 ;  /* 0x0000000000057308 */ /* 0x0000640000001000 */
.L_x_5:
[----:B------:R-:W-:Y:S05]  /*0580*/  BSYNC.RECONVERGENT B1 ;  /* 0x0000000000017941 */ /* 0x000fea0003800200 */
.L_x_3:
[----:B-1----:R-:W-:Y:S02]  /*0590*/  IMAD.MOV.U32 R7, RZ, RZ, R5 ;  /* 0x000000ffff077224 */ /* 0x002fe400078e0005 */
[----:B------:R-:W-:-:S04]  /*05a0*/  HFMA2 R5, -RZ, RZ, 0, 0 ;  /* 0x00000000ff057431 */ /* 0x000fc800000001ff */
[----:B0-----:R-:W-:Y:S05]  /*05b0*/  RET.REL.NODEC R4 `(_Z13sigmoidKernelPfS_i) ;  /* 0xfffffff804907950 */ /* 0x001fea0003c3ffff */
.L_x_7:
[----:B------:R-:W-:-:S00]  /*05c0*/  BRA `(.L_x_7) ;  /* 0xfffffffc00fc7947 */ /* 0x000fc0000383ffff */
[----:B------:R-:W-:-:S00]  /*05d0*/  NOP ;  /* 0x0000000000007918 */ /* 0x000fc00000000000 */
        /* <DEDUP_REMOVED lines=10> */
.L_x_199:


//--------------------- .text._Z13softmaxKernelPfS_fi --------------------------
	.section	.text._Z13softmaxKernelPfS_fi,"ax",@progbits
	.align	128
        .global         _Z13softmaxKernelPfS_fi
        .type           _Z13softmaxKernelPfS_fi,@function
        .size           _Z13softmaxKernelPfS_fi,(.L_x_200 - _Z13softmaxKernelPfS_fi)
        .other          _Z13softmaxKernelPfS_fi,@"STO_CUDA_ENTRY STV_DEFAULT"
_Z13softmaxKernelPfS_fi:
.text._Z13softmaxKernelPfS_fi:
        /* <DEDUP_REMOVED lines=9> */
[----:B------:R-:W1:Y:S07]  /*0090*/  LDCU.64 UR4, c[0x0][0x358] ;  /* 0x00006b00ff0477ac */ /* 0x000e6e0008000a00 */
[----:B------:R-:W2:Y:S01]  /*00a0*/  LDC R9, c[0x0][0x390] ;  /* 0x0000e400ff097b82 */ /* 0x000ea20000000800 */
[----:B0-----:R-:W-:-:S06]  /*00b0*/  IMAD.WIDE R4, R2, 0x4, R4 ;  /* 0x0000000402047825 */ /* 0x001fcc00078e0204 */
[----:B-1----:R0:W3:Y:S01]  /*00c0*/  LDG.E R4, desc[UR4][R4.64] ;  /* 0x0000000404047981 */ /* 0x0020e2000c1e1900 */
[----:B------:R-:W-:Y:S01]  /*00d0*/  IMAD.MOV.U32 R3, RZ, RZ, 0x3bbb989d ;  /* 0x3bbb989dff037424 */ /* 0x000fe200078e00ff */
[----:B--2---:R-:W0:Y:S01]  /*00e0*/  MUFU.RCP R6, R9 ;  /* 0x0000000900067308 */ /* 0x004e220000001000 */
[----:B------:R-:W-:Y:S01]  /*00f0*/  IMAD.MOV.U32 R7, RZ, RZ, 0x437c0000 ;  /* 0x437c0000ff077424 */ /* 0x000fe200078e00ff */
[----:B------:R-:W-:Y:S01]  /*0100*/  BSSY.RECONVERGENT B0, `(.L_x_8) ;  /* 0x0000013000007945 */ /* 0x000fe20003800200 */
[----:B0-----:R-:W-:-:S04]  /*0110*/  FFMA R5, R6, -R9, 1 ;  /* 0x3f80000006057423 */ /* 0x001fc80000000809 */
[----:B------:R-:W-:Y:S01]  /*0120*/  FFMA R5, R6, R5, R6 ;  /* 0x0000000506057223 */ /* 0x000fe20000000006 */
[----:B---3--:R-:W-:-:S04]  /*0130*/  FFMA.SAT R0, R4, R3, 0.5 ;  /* 0x3f00000004007423 */ /* 0x008fc80000002003 */
[----:B------:R-:W-:-:S04]  /*0140*/  FFMA.RM R0, R0, R7, 12582913 ;  /* 0x4b40000100007423 */ /* 0x000fc80000004007 */
[C---:B------:R-:W-:Y:S01]  /*0150*/  FADD R3, R0.reuse, -12583039 ;  /* 0xcb40007f00037421 */ /* 0x040fe20000000000 */
[----:B------:R-:W-:-:S03]  /*0160*/  IMAD.SHL.U32 R0, R0, 0x800000, RZ ;  /* 0x0080000000007824 */ /* 0x000fc600078e00ff */
[----:B------:R-:W-:-:S04]  /*0170*/  FFMA R3, R4, 1.4426950216293334961, -R3 ;  /* 0x3fb8aa3b04037823 */ /* 0x000fc80000000803 */
[----:B------:R-:W-:-:S06]  /*0180*/  FFMA R3, R4, 1.925963033500011079e-08, R3 ;  /* 0x32a5706004037823 */ /* 0x000fcc0000000003 */
[----:B------:R-:W0:Y:S02]  /*0190*/  MUFU.EX2 R3, R3 ;  /* 0x0000000300037308 */ /* 0x000e240000000800 */
[----:B0-----:R-:W-:-:S06]  /*01a0*/  FMUL R0, R0, R3 ;  /* 0x0000000300007220 */ /* 0x001fcc0000400000 */
[----:B------:R-:W0:Y:S01]  /*01b0*/  FCHK P0, R0, R9 ;  /* 0x0000000900007302 */ /* 0x000e220000000000 */
[----:B------:R-:W-:-:S04]  /*01c0*/  FFMA R4, R0, R5, RZ ;  /* 0x0000000500047223 */ /* 0x000fc800000000ff */
[----:B------:R-:W-:-:S04]  /*01d0*/  FFMA R6, R4, -R9, R0 ;  /* 0x8000000904067223 */ /* 0x000fc80000000000 */
[----:B------:R-:W-:Y:S01]  /*01e0*/  FFMA R7, R5, R6, R4 ;  /* 0x0000000605077223 */ /* 0x000fe20000000004 */
[----:B0-----:R-:W-:Y:S06]  /*01f0*/  @!P0 BRA `(.L_x_9) ;  /* 0x00000000000c8947 */ /* 0x001fec0003800000 */
[----:B------:R-:W-:-:S07]  /*0200*/  MOV R4, 0x220 ;  /* 0x0000022000047802 */ /* 0x000fce0000000f00 */
[----:B------:R-:W-:Y:S05]  /*0210*/  CALL.REL.NOINC `($__internal_1_$__cuda_sm3x_div_rn_noftz_f32_slowpath) ;  /* 0x0000000000187944 */ /* 0x000fea0003c00000 */
[----:B------:R-:W-:-:S07]  /*0220*/  IMAD.MOV.U32 R7, RZ, RZ, R0 ;  /* 0x000000ffff077224 */ /* 0x000fce00078e0000 */
.L_x_9:
[----:B------:R-:W-:Y:S05]  /*0230*/  BSYNC.RECONVERGENT B0 ;  /* 0x0000000000007941 */ /* 0x000fea0003800200 */
.L_x_8:
[----:B------:R-:W0:Y:S02]  /*0240*/  LDC.64 R4, c[0x0][0x388] ;  /* 0x0000e200ff047b82 */ /* 0x000e240000000a00 */
[----:B0-----:R-:W-:-:S05]  /*0250*/  IMAD.WIDE R2, R2, 0x4, R4 ;  /* 0x0000000402027825 */ /* 0x001fca00078e0204 */
[----:B------:R-:W-:Y:S01]  /*0260*/  STG.E desc[UR4][R2.64], R7 ;  /* 0x0000000702007986 */ /* 0x000fe2000c101904 */
[----:B------:R-:W-:Y:S05]  /*0270*/  EXIT ;  /* 0x000000000000794d */ /* 0x000fea0003800000 */
        .weak           $__internal_1_$__cuda_sm3x_div_rn_noftz_f32_slowpath
        .type           $__internal_1_$__cuda_sm3x_div_rn_noftz_f32_slowpath,@function
        .size           $__internal_1_$__cuda_sm3x_div_rn_noftz_f32_slowpath,(.L_x_200 - $__internal_1_$__cuda_sm3x_div_rn_noftz_f32_slowpath)
$__internal_1_$__cuda_sm3x_div_rn_noftz_f32_slowpath:
[----:B------:R-:W0:Y:S01]  /*0280*/  LDC R3, c[0x0][0x390] ;  /* 0x0000e400ff037b82 */ /* 0x000e220000000800 */
[--C-:B------:R-:W-:Y:S01]  /*0290*/  SHF.R.U32.HI R5, RZ, 0x17, R0.reuse ;  /* 0x00000017ff057819 */ /* 0x100fe20000011600 */
[----:B------:R-:W1:Y:S01]  /*02a0*/  LDCU UR6, c[0x0][0x390] ;  /* 0x00007200ff0677ac */ /* 0x000e620008000800 */
[----:B------:R-:W-:Y:S01]  /*02b0*/  BSSY.RECONVERGENT B1, `(.L_x_10) ;  /* 0x0000064000017945 */ /* 0x000fe20003800200 */
[----:B------:R-:W-:Y:S01]  /*02c0*/  IMAD.MOV.U32 R7, RZ, RZ, R0 ;  /* 0x000000ffff077224 */ /* 0x000fe200078e0000 */
[----:B------:R-:W-:-:S05]  /*02d0*/  LOP3.LUT R5, R5, 0xff, RZ, 0xc0, !PT ;  /* 0x000000ff05057812 */ /* 0x000fca00078ec0ff */
[----:B------:R-:W-:Y:S02]  /*02e0*/  VIADD R10, R5, 0xffffffff ;  /* 0xffffffff050a7836 */ /* 0x000fe40000000000 */
[----:B-1----:R-:W-:Y:S01]  /*02f0*/  IMAD.U32 R8, RZ, RZ, UR6 ;  /* 0x00000006ff087e24 */ /* 0x002fe2000f8e00ff */
[----:B0-----:R-:W-:-:S04]  /*0300*/  SHF.R.U32.HI R6, RZ, 0x17, R3 ;  /* 0x00000017ff067819 */ /* 0x001fc80000011603 */
[----:B------:R-:W-:-:S05]  /*0310*/  LOP3.LUT R6, R6, 0xff, RZ, 0xc0, !PT ;  /* 0x000000ff06067812 */ /* 0x000fca00078ec0ff */
[----:B------:R-:W-:-:S05]  /*0320*/  VIADD R11, R6, 0xffffffff ;  /* 0xffffffff060b7836 */ /* 0x000fca0000000000 */
[----:B------:R-:W-:-:S04]  /*0330*/  ISETP.GT.U32.AND P0, PT, R11, 0xfd, PT ;  /* 0x000000fd0b00780c */ /* 0x000fc80003f04070 */
[----:B------:R-:W-:-:S13]  /*0340*/  ISETP.GT.U32.OR P0, PT, R10, 0xfd, P0 ;  /* 0x000000fd0a00780c */ /* 0x000fda0000704470 */
[----:B------:R-:W-:Y:S01]  /*0350*/  @!P0 IMAD.MOV.U32 R9, RZ, RZ, RZ ;  /* 0x000000ffff098224 */ /* 0x000fe200078e00ff */
[----:B------:R-:W-:Y:S06]  /*0360*/  @!P0 BRA `(.L_x_11) ;  /* 0x00000000005c8947 */ /* 0x000fec0003800000 */
[----:B------:R-:W-:Y:S02]  /*0370*/  FSETP.GTU.FTZ.AND P1, PT, |R3|, +INF , PT ;  /* 0x7f8000000300780b */ /* 0x000fe40003f3c200 */
[----:B------:R-:W-:-:S04]  /*0380*/  FSETP.GTU.FTZ.AND P0, PT, |R0|, +INF , PT ;  /* 0x7f8000000000780b */ /* 0x000fc80003f1c200 */
[----:B------:R-:W-:-:S13]  /*0390*/  PLOP3.LUT P0, PT, P0, P1, PT, 0xf8, 0x8f ;  /* 0x00000000008f781c */ /* 0x000fda0000703f70 */
[----:B------:R-:W-:Y:S05]  /*03a0*/  @P0 BRA `(.L_x_12) ;  /* 0x00000004004c0947 */ /* 0x000fea0003800000 */
[----:B------:R-:W-:-:S13]  /*03b0*/  LOP3.LUT P0, RZ, R8, 0x7fffffff, R7, 0xc8, !PT ;  /* 0x7fffffff08ff7812 */ /* 0x000fda000780c807 */
[----:B------:R-:W-:Y:S05]  /*03c0*/  @!P0 BRA `(.L_x_13) ;  /* 0x00000004003c8947 */ /* 0x000fea0003800000 */
[C---:B------:R-:W-:Y:S02]  /*03d0*/  FSETP.NEU.FTZ.AND P2, PT, |R0|.reuse, +INF , PT ;  /* 0x7f8000000000780b */ /* 0x040fe40003f5d200 */
[----:B------:R-:W-:Y:S02]  /*03e0*/  FSETP.NEU.FTZ.AND P1, PT, |R3|, +INF , PT ;  /* 0x7f8000000300780b */ /* 0x000fe40003f3d200 */
[----:B------:R-:W-:-:S11]  /*03f0*/  FSETP.NEU.FTZ.AND P0, PT, |R0|, +INF , PT ;  /* 0x7f8000000000780b */ /* 0x000fd60003f1d200 */
[----:B------:R-:W-:Y:S05]  /*0400*/  @!P1 BRA !P2, `(.L_x_13) ;  /* 0x00000004002c9947 */ /* 0x000fea0005000000 */
[----:B------:R-:W-:-:S04]  /*0410*/  LOP3.LUT P2, RZ, R7, 0x7fffffff, RZ, 0xc0, !PT ;  /* 0x7fffffff07ff7812 */ /* 0x000fc8000784c0ff */
[----:B------:R-:W-:-:S13]  /*0420*/  PLOP3.LUT P1, PT, P1, P2, PT, 0x2f, 0xf2 ;  /* 0x0000000000f2781c */ /* 0x000fda0000f24577 */
[----:B------:R-:W-:Y:S05]  /*0430*/  @P1 BRA `(.L_x_14) ;  /* 0x0000000400181947 */ /* 0x000fea0003800000 */
[----:B------:R-:W-:-:S04]  /*0440*/  LOP3.LUT P1, RZ, R8, 0x7fffffff, RZ, 0xc0, !PT ;  /* 0x7fffffff08ff7812 */ /* 0x000fc8000782c0ff */
[----:B------:R-:W-:-:S13]  /*0450*/  PLOP3.LUT P0, PT, P0, P1, PT, 0x2f, 0xf2 ;  /* 0x0000000000f2781c */ /* 0x000fda0000702577 */
[----:B------:R-:W-:Y:S05]  /*0460*/  @P0 BRA `(.L_x_15) ;  /* 0x0000000400000947 */ /* 0x000fea0003800000 */
[----:B------:R-:W-:Y:S02]  /*0470*/  ISETP.GE.AND P0, PT, R10, RZ, PT ;  /* 0x000000ff0a00720c */ /* 0x000fe40003f06270 */
[----:B------:R-:W-:-:S11]  /*0480*/  ISETP.GE.AND P1, PT, R11, RZ, PT ;  /* 0x000000ff0b00720c */ /* 0x000fd60003f26270 */
[----:B------:R-:W-:Y:S02]  /*0490*/  @P0 IMAD.MOV.U32 R9, RZ, RZ, RZ ;  /* 0x000000ffff090224 */ /* 0x000fe400078e00ff */
[----:B------:R-:W-:Y:S01]  /*04a0*/  @!P0 FFMA R7, R0, 1.84467440737095516160e+19, RZ ;  /* 0x5f80000000078823 */ /* 0x000fe200000000ff */
[----:B------:R-:W-:Y:S02]  /*04b0*/  @!P0 IMAD.MOV.U32 R9, RZ, RZ, -0x40 ;  /* 0xffffffc0ff098424 */ /* 0x000fe400078e00ff */
[----:B------:R-:W-:-:S03]  /*04c0*/  @!P1 FFMA R8, R3, 1.84467440737095516160e+19, RZ ;  /* 0x5f80000003089823 */ /* 0x000fc600000000ff */
[----:B------:R-:W-:-:S07]  /*04d0*/  @!P1 IADD3 R9, PT, PT, R9, 0x40, RZ ;  /* 0x0000004009099810 */ /* 0x000fce0007ffe0ff */
.L_x_11:
[----:B------:R-:W-:Y:S01]  /*04e0*/  LEA R3, R6, 0xc0800000, 0x17 ;  /* 0xc080000006037811 */ /* 0x000fe200078eb8ff */
[----:B------:R-:W-:Y:S01]  /*04f0*/  VIADD R5, R5, 0xffffff81 ;  /* 0xffffff8105057836 */ /* 0x000fe20000000000 */
[----:B------:R-:W-:Y:S03]  /*0500*/  BSSY.RECONVERGENT B2, `(.L_x_16) ;  /* 0x0000035000027945 */ /* 0x000fe60003800200 */
[----:B------:R-:W-:Y:S01]  /*0510*/  IMAD.IADD R3, R8, 0x1, -R3 ;  /* 0x0000000108037824 */ /* 0x000fe200078e0a03 */
[C---:B------:R-:W-:Y:S01]  /*0520*/  IADD3 R6, PT, PT, R5.reuse, 0x7f, -R6 ;  /* 0x0000007f05067810 */ /* 0x040fe20007ffe806 */
[----:B------:R-:W-:Y:S02]  /*0530*/  IMAD R0, R5, -0x800000, R7 ;  /* 0xff80000005007824 */ /* 0x000fe400078e0207 */
[----:B------:R-:W0:Y:S01]  /*0540*/  MUFU.RCP R8, R3 ;  /* 0x0000000300087308 */ /* 0x000e220000001000 */
[----:B------:R-:W-:Y:S01]  /*0550*/  FADD.FTZ R11, -R3, -RZ ;  /* 0x800000ff030b7221 */ /* 0x000fe20000010100 */
[----:B------:R-:W-:-:S03]  /*0560*/  IMAD.IADD R6, R6, 0x1, R9 ;  /* 0x0000000106067824 */ /* 0x000fc600078e0209 */
[----:B0-----:R-:W-:-:S04]  /*0570*/  FFMA R13, R8, R11, 1 ;  /* 0x3f800000080d7423 */ /* 0x001fc8000000000b */
[----:B------:R-:W-:-:S04]  /*0580*/  FFMA R10, R8, R13, R8 ;  /* 0x0000000d080a7223 */ /* 0x000fc80000000008 */
[----:B------:R-:W-:-:S04]  /*0590*/  FFMA R7, R0, R10, RZ ;  /* 0x0000000a00077223 */ /* 0x000fc800000000ff */
[----:B------:R-:W-:-:S04]  /*05a0*/  FFMA R8, R11, R7, R0 ;  /* 0x000000070b087223 */ /* 0x000fc80000000000 */
[----:B------:R-:W-:-:S04]  /*05b0*/  FFMA R7, R10, R8, R7 ;  /* 0x000000080a077223 */ /* 0x000fc80000000007 */
[----:B------:R-:W-:-:S04]  /*05c0*/  FFMA R8, R11, R7, R0 ;  /* 0x000000070b087223 */ /* 0x000fc80000000000 */
[----:B------:R-:W-:-:S05]  /*05d0*/  FFMA R0, R10, R8, R7 ;  /* 0x000000080a007223 */ /* 0x000fca0000000007 */
[----:B------:R-:W-:-:S04]  /*05e0*/  SHF.R.U32.HI R3, RZ, 0x17, R0 ;  /* 0x00000017ff037819 */ /* 0x000fc80000011600 */
[----:B------:R-:W-:-:S05]  /*05f0*/  LOP3.LUT R3, R3, 0xff, RZ, 0xc0, !PT ;  /* 0x000000ff03037812 */ /* 0x000fca00078ec0ff */
[----:B------:R-:W-:-:S04]  /*0600*/  IMAD.IADD R9, R3, 0x1, R6 ;  /* 0x0000000103097824 */ /* 0x000fc800078e0206 */
[----:B------:R-:W-:-:S05]  /*0610*/  VIADD R3, R9, 0xffffffff ;  /* 0xffffffff09037836 */ /* 0x000fca0000000000 */
[----:B------:R-:W-:-:S13]  /*0620*/  ISETP.GE.U32.AND P0, PT, R3, 0xfe, PT ;  /* 0x000000fe0300780c */ /* 0x000fda0003f06070 */
[----:B------:R-:W-:Y:S05]  /*0630*/  @!P0 BRA `(.L_x_17) ;  /* 0x0000000000808947 */ /* 0x000fea0003800000 */
[----:B------:R-:W-:-:S13]  /*0640*/  ISETP.GT.AND P0, PT, R9, 0xfe, PT ;  /* 0x000000fe0900780c */ /* 0x000fda0003f04270 */
[----:B------:R-:W-:Y:S05]  /*0650*/  @P0 BRA `(.L_x_18) ;  /* 0x00000000006c0947 */ /* 0x000fea0003800000 */
[----:B------:R-:W-:-:S13]  /*0660*/  ISETP.GE.AND P0, PT, R9, 0x1, PT ;  /* 0x000000010900780c */ /* 0x000fda0003f06270 */
[----:B------:R-:W-:Y:S05]  /*0670*/  @P0 BRA `(.L_x_19) ;  /* 0x0000000000740947 */ /* 0x000fea0003800000 */
[----:B------:R-:W-:Y:S02]  /*0680*/  ISETP.GE.AND P0, PT, R9, -0x18, PT ;  /* 0xffffffe80900780c */ /* 0x000fe40003f06270 */
[----:B------:R-:W-:-:S11]  /*0690*/  LOP3.LUT R0, R0, 0x80000000, RZ, 0xc0, !PT ;  /* 0x8000000000007812 */ /* 0x000fd600078ec0ff */
[----:B------:R-:W-:Y:S05]  /*06a0*/  @!P0 BRA `(.L_x_19) ;  /* 0x0000000000688947 */ /* 0x000fea0003800000 */
[CCC-:B------:R-:W-:Y:S01]  /*06b0*/  FFMA.RZ R3, R10.reuse, R8.reuse, R7.reuse ;  /* 0x000000080a037223 */ /* 0x1c0fe2000000c007 */
[CCC-:B------:R-:W-:Y:S01]  /*06c0*/  FFMA.RM R6, R10.reuse, R8.reuse, R7.reuse ;  /* 0x000000080a067223 */ /* 0x1c0fe20000004007 */
[C---:B------:R-:W-:Y:S02]  /*06d0*/  ISETP.NE.AND P2, PT, R9.reuse, RZ, PT ;  /* 0x000000ff0900720c */ /* 0x040fe40003f45270 */
[----:B------:R-:W-:Y:S02]  /*06e0*/  ISETP.NE.AND P1, PT, R9, RZ, PT ;  /* 0x000000ff0900720c */ /* 0x000fe40003f25270 */
[----:B------:R-:W-:Y:S01]  /*06f0*/  LOP3.LUT R5, R3, 0x7fffff, RZ, 0xc0, !PT ;  /* 0x007fffff03057812 */ /* 0x000fe200078ec0ff */
[----:B------:R-:W-:Y:S01]  /*0700*/  FFMA.RP R3, R10, R8, R7 ;  /* 0x000000080a037223 */ /* 0x000fe20000008007 */
[----:B------:R-:W-:Y:S01]  /*0710*/  IADD3 R8, PT, PT, R9, 0x20, RZ ;  /* 0x0000002009087810 */ /* 0x000fe20007ffe0ff */
[----:B------:R-:W-:Y:S01]  /*0720*/  IMAD.MOV R7, RZ, RZ, -R9 ;  /* 0x000000ffff077224 */ /* 0x000fe200078e0a09 */
[----:B------:R-:W-:-:S02]  /*0730*/  LOP3.LUT R5, R5, 0x800000, RZ, 0xfc, !PT ;  /* 0x0080000005057812 */ /* 0x000fc400078efcff */
[----:B------:R-:W-:Y:S02]  /*0740*/  FSETP.NEU.FTZ.AND P0, PT, R3, R6, PT ;  /* 0x000000060300720b */ /* 0x000fe40003f1d000 */
[----:B------:R-:W-:Y:S02]  /*0750*/  SHF.L.U32 R8, R5, R8, RZ ;  /* 0x0000000805087219 */ /* 0x000fe400000006ff */
[----:B------:R-:W-:Y:S02]  /*0760*/  SEL R6, R7, RZ, P2 ;  /* 0x000000ff07067207 */ /* 0x000fe40001000000 */
[----:B------:R-:W-:Y:S02]  /*0770*/  ISETP.NE.AND P1, PT, R8, RZ, P1 ;  /* 0x000000ff0800720c */ /* 0x000fe40000f25270 */
[----:B------:R-:W-:Y:S02]  /*0780*/  SHF.R.U32.HI R6, RZ, R6, R5 ;  /* 0x00000006ff067219 */ /* 0x000fe40000011605 */
[----:B------:R-:W-:-:S02]  /*0790*/  PLOP3.LUT P0, PT, P0, P1, PT, 0xf8, 0x8f ;  /* 0x00000000008f781c */ /* 0x000fc40000703f70 */
[----:B------:R-:W-:Y:S02]  /*07a0*/  SHF.R.U32.HI R8, RZ, 0x1, R6 ;  /* 0x00000001ff087819 */ /* 0x000fe40000011606 */
[----:B------:R-:W-:-:S04]  /*07b0*/  SEL R3, RZ, 0x1, !P0 ;  /* 0x00000001ff037807 */ /* 0x000fc80004000000 */
[----:B------:R-:W-:-:S04]  /*07c0*/  LOP3.LUT R3, R3, 0x1, R8, 0xf8, !PT ;  /* 0x0000000103037812 */ /* 0x000fc800078ef808 */
[----:B------:R-:W-:-:S05]  /*07d0*/  LOP3.LUT R3, R3, R6, RZ, 0xc0, !PT ;  /* 0x0000000603037212 */ /* 0x000fca00078ec0ff */
[----:B------:R-:W-:-:S05]  /*07e0*/  IMAD.IADD R3, R8, 0x1, R3 ;  /* 0x0000000108037824 */ /* 0x000fca00078e0203 */
[----:B------:R-:W-:Y:S01]  /*07f0*/  LOP3.LUT R0, R3, R0, RZ, 0xfc, !PT ;  /* 0x0000000003007212 */ /* 0x000fe200078efcff */
[----:B------:R-:W-:Y:S06]  /*0800*/  BRA `(.L_x_19) ;  /* 0x0000000000107947 */ /* 0x000fec0003800000 */
.L_x_18:
[----:B------:R-:W-:-:S04]  /*0810*/  LOP3.LUT R0, R0, 0x80000000, RZ, 0xc0, !PT ;  /* 0x8000000000007812 */ /* 0x000fc800078ec0ff */
[----:B------:R-:W-:Y:S01]  /*0820*/  LOP3.LUT R0, R0, 0x7f800000, RZ, 0xfc, !PT ;  /* 0x7f80000000007812 */ /* 0x000fe200078efcff */
[----:B------:R-:W-:Y:S06]  /*0830*/  BRA `(.L_x_19) ;  /* 0x0000000000047947 */ /* 0x000fec0003800000 */
.L_x_17:
[----:B------:R-:W-:-:S07]  /*0840*/  IMAD R0, R6, 0x800000, R0 ;  /* 0x0080000006007824 */ /* 0x000fce00078e0200 */
.L_x_19:
[----:B------:R-:W-:Y:S05]  /*0850*/  BSYNC.RECONVERGENT B2 ;  /* 0x0000000000027941 */ /* 0x000fea0003800200 */
.L_x_16:
[----:B------:R-:W-:Y:S05]  /*0860*/  BRA `(.L_x_20) ;  /* 0x0000000000207947 */ /* 0x000fea0003800000 */
.L_x_15:
[----:B------:R-:W-:-:S04]  /*0870*/  LOP3.LUT R0, R8, 0x80000000, R7, 0x48, !PT ;  /* 0x8000000008007812 */ /* 0x000fc800078e4807 */
[----:B------:R-:W-:Y:S01]  /*0880*/  LOP3.LUT R0, R0, 0x7f800000, RZ, 0xfc, !PT ;  /* 0x7f80000000007812 */ /* 0x000fe200078efcff */
[----:B------:R-:W-:Y:S06]  /*0890*/  BRA `(.L_x_20) ;  /* 0x0000000000147947 */ /* 0x000fec0003800000 */
.L_x_14:
[----:B------:R-:W-:Y:S01]  /*08a0*/  LOP3.LUT R0, R8, 0x80000000, R7, 0x48, !PT ;  /* 0x8000000008007812 */ /* 0x000fe200078e4807 */
[----:B------:R-:W-:Y:S06]  /*08b0*/  BRA `(.L_x_20) ;  /* 0x00000000000c7947 */ /* 0x000fec0003800000 */
.L_x_13:
[----:B------:R-:W0:Y:S01]  /*08c0*/  MUFU.RSQ R0, -QNAN ;  /* 0xffc0000000007908 */ /* 0x000e220000001400 */
[----:B------:R-:W-:Y:S05]  /*08d0*/  BRA `(.L_x_20) ;  /* 0x0000000000047947 */ /* 0x000fea0003800000 */
.L_x_12:
[----:B------:R-:W-:-:S07]  /*08e0*/  FADD.FTZ R0, R0, R3 ;  /* 0x0000000300007221 */ /* 0x000fce0000010000 */
.L_x_20:
[----:B------:R-:W-:Y:S05]  /*08f0*/  BSYNC.RECONVERGENT B1 ;  /* 0x0000000000017941 */ /* 0x000fea0003800200 */
.L_x_10:
[----:B------:R-:W-:-:S04]  /*0900*/  IMAD.MOV.U32 R5, RZ, RZ, 0x0 ;  /* 0x00000000ff057424 */ /* 0x000fc800078e00ff */
[----:B0-----:R-:W-:Y:S05]  /*0910*/  RET.REL.NODEC R4 `(_Z13softmaxKernelPfS_fi) ;  /* 0xfffffff404b87950 */ /* 0x001fea0003c3ffff */
.L_x_21:
        /* <DEDUP_REMOVED lines=14> */
.L_x_200:


//--------------------- .text._Z7compSumPfS_i     --------------------------
	.section	.text._Z7compSumPfS_i,"ax",@progbits
	.align	128
        .global         _Z7compSumPfS_i
        .type           _Z7compSumPfS_i,@function
        .size           _Z7compSumPfS_i,(.L_x_204 - _Z7compSumPfS_i)
        .other          _Z7compSumPfS_i,@"STO_CUDA_ENTRY STV_DEFAULT"
_Z7compSumPfS_i:
.text._Z7compSumPfS_i:
[----:B------:R-:W-:Y:S01]  /*0000*/  LDC R1, c[0x0][0x37c] ;  /* 0x0000df00ff017b82 */ /* 0x000fe20000000800 */
[----:B------:R-:W0:Y:S01]  /*0010*/  S2R R6, SR_TID.X ;  /* 0x0000000000067919 */ /* 0x000e220000002100 */
[----:B------:R-:W0:Y:S01]  /*0020*/  LDCU UR8, c[0x0][0x360] ;  /* 0x00006c00ff0877ac */ /* 0x000e220008000800 */
[----:B------:R-:W-:Y:S01]  /*0030*/  IMAD.MOV.U32 R4, RZ, RZ, RZ ;  /* 0x000000ffff047224 */ /* 0x000fe200078e00ff */
[----:B------:R-:W0:Y:S01]  /*0040*/  S2R R7, SR_CTAID.X ;  /* 0x0000000000077919 */ /* 0x000e220000002500 */
[----:B------:R-:W1:Y:S01]  /*0050*/  LDCU UR4, c[0x0][0x390] ;  /* 0x00007200ff0477ac */ /* 0x000e620008000800 */
[----:B------:R-:W2:Y:S01]  /*0060*/  LDCU.64 UR6, c[0x0][0x358] ;  /* 0x00006b00ff0677ac */ /* 0x000ea20008000a00 */
[----:B0-----:R-:W-:-:S05]  /*0070*/  IMAD R5, R7, UR8, R6 ;  /* 0x0000000807057c24 */ /* 0x001fca000f8e0206 */
[----:B-1----:R-:W-:-:S13]  /*0080*/  ISETP.GE.AND P0, PT, R5, UR4, PT ;  /* 0x0000000405007c0c */ /* 0x002fda000bf06270 */
[----:B------:R-:W0:Y:S02]  /*0090*/  @!P0 LDC.64 R2, c[0x0][0x380] ;  /* 0x0000e000ff028b82 */ /* 0x000e240000000a00 */
[----:B0-----:R-:W-:-:S05]  /*00a0*/  @!P0 IMAD.WIDE R2, R5, 0x4, R2 ;  /* 0x0000000405028825 */ /* 0x001fca00078e0202 */
[----:B--2---:R-:W2:Y:S01]  /*00b0*/  @!P0 LDG.E R4, desc[UR6][R2.64] ;  /* 0x0000000602048981 */ /* 0x004ea2000c1e1900 */
[----:B------:R-:W0:Y:S01]  /*00c0*/  S2UR UR5, SR_CgaCtaId ;  /* 0x00000000000579c3 */ /* 0x000e220000008800 */
[----:B------:R-:W-:Y:S01]  /*00d0*/  IMAD.U32 R0, RZ, RZ, UR8 ;  /* 0x00000008ff007e24 */ /* 0x000fe2000f8e00ff */
[----:B------:R-:W-:Y:S01]  /*00e0*/  UMOV UR4, 0x400 ;  /* 0x0000040000047882 */ /* 0x000fe20000000000 */
[----:B------:R-:W-:-:S03]  /*00f0*/  ISETP.NE.AND P0, PT, R6, RZ, PT ;  /* 0x000000ff0600720c */ /* 0x000fc60003f05270 */
[----:B------:R-:W-:Y:S01]  /*0100*/  ISETP.GE.U32.AND P1, PT, R0, 0x2, PT ;  /* 0x000000020000780c */ /* 0x000fe20003f26070 */
[----:B0-----:R-:W-:-:S06]  /*0110*/  ULEA UR4, UR5, UR4, 0x18 ;  /* 0x0000000405047291 */ /* 0x001fcc000f8ec0ff */
[----:B------:R-:W-:-:S05]  /*0120*/  LEA R5, R6, UR4, 0x2 ;  /* 0x0000000406057c11 */ /* 0x000fca000f8e10ff */
[----:B--2---:R0:W-:Y:S01]  /*0130*/  STS [R5], R4 ;  /* 0x0000000405007388 */ /* 0x0041e20000000800 */
[----:B------:R-:W-:Y:S06]  /*0140*/  BAR.SYNC.DEFER_BLOCKING 0x0 ;  /* 0x0000000000007b1d */ /* 0x000fec0000010000 */
[----:B------:R-:W-:Y:S05]  /*0150*/  @!P1 BRA `(.L_x_22) ;  /* 0x00000000002c9947 */ /* 0x000fea0003800000 */
.L_x_23:
[----:B------:R-:W-:-:S04]  /*0160*/  SHF.R.U32.HI R8, RZ, 0x1, R0 ;  /* 0x00000001ff087819 */ /* 0x000fc80000011600 */
[----:B------:R-:W-:-:S13]  /*0170*/  ISETP.GE.U32.AND P1, PT, R6, R8, PT ;  /* 0x000000080600720c */ /* 0x000fda0003f26070 */
[----:B------:R-:W-:Y:S01]  /*0180*/  @!P1 LEA R2, R8, R5, 0x2 ;  /* 0x0000000508029211 */ /* 0x000fe200078e10ff */
[----:B------:R-:W-:Y:S05]  /*0190*/  @!P1 LDS R3, [R5] ;  /* 0x0000000005039984 */ /* 0x000fea0000000800 */
[----:B------:R-:W0:Y:S02]  /*01a0*/  @!P1 LDS R2, [R2] ;  /* 0x0000000002029984 */ /* 0x000e240000000800 */
[----:B0-----:R-:W-:-:S05]  /*01b0*/  @!P1 FADD R4, R2, R3 ;  /* 0x0000000302049221 */ /* 0x001fca0000000000 */
[----:B------:R1:W-:Y:S01]  /*01c0*/  @!P1 STS [R5], R4 ;  /* 0x0000000405009388 */ /* 0x0003e20000000800 */
[----:B------:R-:W-:Y:S01]  /*01d0*/  BAR.SYNC.DEFER_BLOCKING 0x0 ;  /* 0x0000000000007b1d */ /* 0x000fe20000010000 */
[----:B------:R-:W-:Y:S01]  /*01e0*/  ISETP.GT.U32.AND P1, PT, R0, 0x3, PT ;  /* 0x000000030000780c */ /* 0x000fe20003f24070 */
[----:B------:R-:W-:-:S12]  /*01f0*/  IMAD.MOV.U32 R0, RZ, RZ, R8 ;  /* 0x000000ffff007224 */ /* 0x000fd800078e0008 */
[----:B-1----:R-:W-:Y:S05]  /*0200*/  @P1 BRA `(.L_x_23) ;  /* 0xfffffffc00d41947 */ /* 0x002fea000383ffff */
.L_x_22:
[----:B------:R-:W-:Y:S05]  /*0210*/  @P0 EXIT ;  /* 0x000000000000094d */ /* 0x000fea0003800000 */
[----:B------:R-:W1:Y:S01]  /*0220*/  S2UR UR5, SR_CgaCtaId ;  /* 0x00000000000579c3 */ /* 0x000e620000008800 */
[----:B------:R-:W-:-:S07]  /*0230*/  UMOV UR4, 0x400 ;  /* 0x0000040000047882 */ /* 0x000fce0000000000 */
[----:B------:R-:W2:Y:S01]  /*0240*/  LDC.64 R2, c[0x0][0x388] ;  /* 0x0000e200ff027b82 */ /* 0x000ea20000000a00 */
[----:B-1----:R-:W-:Y:S01]  /*0250*/  ULEA UR4, UR5, UR4, 0x18 ;  /* 0x0000000405047291 */ /* 0x002fe2000f8ec0ff */
[----:B--2---:R-:W-:-:S08]  /*0260*/  IMAD.WIDE.U32 R2, R7, 0x4, R2 ;  /* 0x0000000407027825 */ /* 0x004fd000078e0002 */
[----:B0-----:R-:W0:Y:S04]  /*0270*/  LDS R5, [UR4] ;  /* 0x00000004ff057984 */ /* 0x001e280008000800 */
[----:B0-----:R-:W-:Y:S01]  /*0280*/  STG.E desc[UR6][R2.64], R5 ;  /* 0x0000000502007986 */ /* 0x001fe2000c101906 */
[----:B------:R-:W-:Y:S05]  /*0290*/  EXIT ;  /* 0x000000000000794d */ /* 0x000fea0003800000 */
.L_x_24:
        /* <DEDUP_REMOVED lines=14> */
.L_x_204:


//--------------------- .text._Z10computeExpPfS_i --------------------------
	.section	.text._Z10computeExpPfS_i,"ax",@progbits
	.align	128
        .global         _Z10computeExpPfS_i
        .type           _Z10computeExpPfS_i,@function
        .size           _Z10computeExpPfS_i,(.L_x_205 - _Z10computeExpPfS_i)
        .other          _Z10computeExpPfS_i,@"STO_CUDA_ENTRY STV_DEFAULT"
_Z10computeExpPfS_i:
.text._Z10computeExpPfS_i:
        /* <DEDUP_REMOVED lines=12> */
[----:B------:R-:W-:Y:S01]  /*00c0*/  HFMA2 R5, -RZ, RZ, 0.96630859375, -0.0022525787353515625 ;  /* 0x3bbb989dff057431 */ /* 0x000fe200000001ff */
[----:B------:R-:W-:-:S04]  /*00d0*/  MOV R9, 0x437c0000 ;  /* 0x437c000000097802 */ /* 0x000fc80000000f00 */
[----:B--2---:R-:W-:Y:S02]  /*00e0*/  FFMA.SAT R0, R2, R5, 0.5 ;  /* 0x3f00000002007423 */ /* 0x004fe40000002005 */
[----:B------:R-:W0:Y:S02]  /*00f0*/  LDC.64 R4, c[0x0][0x388] ;  /* 0x0000e200ff047b82 */ /* 0x000e240000000a00 */
[----:B------:R-:W-:-:S04]  /*0100*/  FFMA.RM R0, R0, R9, 12582913 ;  /* 0x4b40000100007423 */ /* 0x000fc80000004009 */
[C---:B------:R-:W-:Y:S01]  /*0110*/  FADD R9, R0.reuse, -12583039 ;  /* 0xcb40007f00097421 */ /* 0x040fe20000000000 */
[----:B------:R-:W-:-:S03]  /*0120*/  SHF.L.U32 R0, R0, 0x17, RZ ;  /* 0x0000001700007819 */ /* 0x000fc600000006ff */
[----:B------:R-:W-:-:S04]  /*0130*/  FFMA R9, R2, 1.4426950216293334961, -R9 ;  /* 0x3fb8aa3b02097823 */ /* 0x000fc80000000809 */
[----:B------:R-:W-:-:S06]  /*0140*/  FFMA R9, R2, 1.925963033500011079e-08, R9 ;  /* 0x32a5706002097823 */ /* 0x000fcc0000000009 */
[----:B------:R-:W1:Y:S01]  /*0150*/  MUFU.EX2 R9, R9 ;  /* 0x0000000900097308 */ /* 0x000e620000000800 */
[----:B0-----:R-:W-:-:S04]  /*0160*/  IMAD.WIDE R2, R7, 0x4, R4 ;  /* 0x0000000407027825 */ /* 0x001fc800078e0204 */
[----:B-1----:R-:W-:-:S05]  /*0170*/  FMUL R5, R0, R9 ;  /* 0x0000000900057220 */ /* 0x002fca0000400000 */
[----:B------:R-:W-:Y:S01]  /*0180*/  STG.E desc[UR4][R2.64], R5 ;  /* 0x0000000502007986 */ /* 0x000fe2000c101904 */
[----:B------:R-:W-:Y:S05]  /*0190*/  EXIT ;  /* 0x000000000000794d */ /* 0x000fea0003800000 */
.L_x_25:
        /* <DEDUP_REMOVED lines=14> */
.L_x_205:


//--------------------- .text._Z20averagePoolingKernelPfS_iii --------------------------
	.section	.text._Z20averagePoolingKernelPfS_iii,"ax",@progbits
	.align	128
        .global         _Z20averagePoolingKernelPfS_iii
        .type           _Z20averagePoolingKernelPfS_iii,@function
        .size           _Z20averagePoolingKernelPfS_iii,(.L_x_201 - _Z20averagePoolingKernelPfS_iii)
        .other          _Z20averagePoolingKernelPfS_iii,@"STO_CUDA_ENTRY STV_DEFAULT"
_Z20averagePoolingKernelPfS_iii:
.text._Z20averagePoolingKernelPfS_iii:
[----:B------:R-:W-:Y:S01]  /*0000*/  LDC R1, c[0x0][0x37c] ;  /* 0x0000df00ff017b82 */ /* 0x000fe20000000800 */
[----:B------:R-:W0:Y:S07]  /*0010*/  LDCU UR4, c[0x0][0x398] ;  /* 0x00007300ff0477ac */ /* 0x000e2e0008000800 */
[----:B------:R-:W1:Y:S01]  /*0020*/  LDC R8, c[0x0][0x390] ;  /* 0x0000e400ff087b82 */ /* 0x000e620000000800 */
[----:B------:R-:W2:Y:S07]  /*0030*/  S2R R11, SR_TID.Y ;  /* 0x00000000000b7919 */ /* 0x000eae0000002200 */
[----:B------:R-:W-:Y:S01]  /*0040*/  S2UR UR5, SR_CTAID.Y ;  /* 0x00000000000579c3 */ /* 0x000fe20000002600 */
[----:B0-----:R-:W-:-:S07]  /*0050*/  IMAD.U32 R7, RZ, RZ, UR4 ;  /* 0x00000004ff077e24 */ /* 0x001fce000f8e00ff */
[----:B------:R-:W0:Y:S01]  /*0060*/  S2UR UR4, SR_CTAID.X ;  /* 0x00000000000479c3 */ /* 0x000e220000002500 */
[-C--:B------:R-:W-:Y:S02]  /*0070*/  IABS R0, R7.reuse ;  /* 0x0000000700007213 */ /* 0x080fe40000000000 */
[----:B-1----:R-:W-:Y:S02]  /*0080*/  IABS R6, R8 ;  /* 0x0000000800067213 */ /* 0x002fe40000000000 */
[----:B------:R-:W1:Y:S01]  /*0090*/  I2F.RP R4, R0 ;  /* 0x0000000000047306 */ /* 0x000e620000209400 */
[----:B------:R-:W-:-:S07]  /*00a0*/  LOP3.LUT R9, RZ, R7, RZ, 0x33, !PT ;  /* 0x00000007ff097212 */ /* 0x000fce00078e33ff */
[----:B-1----:R-:W1:Y:S02]  /*00b0*/  MUFU.RCP R4, R4 ;  /* 0x0000000400047308 */ /* 0x002e640000001000 */
[----:B-1----:R-:W-:-:S06]  /*00c0*/  VIADD R2, R4, 0xffffffe ;  /* 0x0ffffffe04027836 */ /* 0x002fcc0000000000 */
[----:B------:R1:W3:Y:S02]  /*00d0*/  F2I.FTZ.U32.TRUNC.NTZ R3, R2 ;  /* 0x0000000200037305 */ /* 0x0002e4000021f000 */
[----:B-1----:R-:W-:Y:S01]  /*00e0*/  IMAD.MOV.U32 R2, RZ, RZ, RZ ;  /* 0x000000ffff027224 */ /* 0x002fe200078e00ff */
[----:B---3--:R-:W-:-:S05]  /*00f0*/  IADD3 R5, PT, PT, RZ, -R3, RZ ;  /* 0x80000003ff057210 */ /* 0x008fca0007ffe0ff */
[----:B------:R-:W-:-:S04]  /*0100*/  IMAD R5, R5, R0, RZ ;  /* 0x0000000005057224 */ /* 0x000fc800078e02ff */
[----:B------:R-:W-:Y:S01]  /*0110*/  IMAD.HI.U32 R3, R3, R5, R2 ;  /* 0x0000000503037227 */ /* 0x000fe200078e0002 */
[----:B------:R-:W-:-:S03]  /*0120*/  LOP3.LUT R2, R8, R7, RZ, 0x3c, !PT ;  /* 0x0000000708027212 */ /* 0x000fc600078e3cff */
[----:B------:R-:W-:Y:S01]  /*0130*/  IMAD.MOV.U32 R5, RZ, RZ, R6 ;  /* 0x000000ffff057224 */ /* 0x000fe200078e0006 */
[----:B------:R-:W-:-:S03]  /*0140*/  ISETP.GE.AND P2, PT, R2, RZ, PT ;  /* 0x000000ff0200720c */ /* 0x000fc60003f46270 */
[----:B------:R-:W-:-:S05]  /*0150*/  IMAD.HI.U32 R4, R3, R5, RZ ;  /* 0x0000000503047227 */ /* 0x000fca00078e00ff */
[----:B------:R-:W-:-:S05]  /*0160*/  IADD3 R6, PT, PT, -R4, RZ, RZ ;  /* 0x000000ff04067210 */ /* 0x000fca0007ffe1ff */
[C---:B------:R-:W-:Y:S02]  /*0170*/  IMAD R5, R0.reuse, R6, R5 ;  /* 0x0000000600057224 */ /* 0x040fe400078e0205 */
[----:B------:R-:W0:Y:S03]  /*0180*/  S2R R6, SR_TID.X ;  /* 0x0000000000067919 */ /* 0x000e260000002100 */
[----:B------:R-:W-:-:S13]  /*0190*/  ISETP.GT.U32.AND P1, PT, R0, R5, PT ;  /* 0x000000050000720c */ /* 0x000fda0003f24070 */
[----:B------:R-:W-:Y:S02]  /*01a0*/  @!P1 IMAD.IADD R5, R5, 0x1, -R0 ;  /* 0x0000000105059824 */ /* 0x000fe400078e0a00 */
[----:B------:R-:W-:-:S03]  /*01b0*/  @!P1 VIADD R4, R4, 0x1 ;  /* 0x0000000104049836 */ /* 0x000fc60000000000 */
[----:B------:R-:W-:Y:S02]  /*01c0*/  ISETP.GE.U32.AND P0, PT, R5, R0, PT ;  /* 0x000000000500720c */ /* 0x000fe40003f06070 */
[----:B------:R-:W0:Y:S08]  /*01d0*/  LDC R5, c[0x0][0x360] ;  /* 0x0000d800ff057b82 */ /* 0x000e300000000800 */
[----:B------:R-:W2:Y:S03]  /*01e0*/  LDC R8, c[0x0][0x364] ;  /* 0x0000d900ff087b82 */ /* 0x000ea60000000800 */
[----:B------:R-:W-:-:S02]  /*01f0*/  @P0 IADD3 R4, PT, PT, R4, 0x1, RZ ;  /* 0x0000000104040810 */ /* 0x000fc40007ffe0ff */
[----:B------:R-:W-:-:S03]  /*0200*/  ISETP.NE.AND P0, PT, R7, RZ, PT ;  /* 0x000000ff0700720c */ /* 0x000fc60003f05270 */
[----:B------:R-:W-:-:S04]  /*0210*/  IMAD.MOV.U32 R2, RZ, RZ, R4 ;  /* 0x000000ffff027224 */ /* 0x000fc800078e0004 */
[----:B------:R-:W-:Y:S02]  /*0220*/  @!P2 IMAD.MOV R2, RZ, RZ, -R2 ;  /* 0x000000ffff02a224 */ /* 0x000fe400078e0a02 */
[----:B0-----:R-:W-:-:S03]  /*0230*/  IMAD R4, R5, UR4, R6 ;  /* 0x0000000405047c24 */ /* 0x001fc6000f8e0206 */
[----:B------:R-:W-:-:S04]  /*0240*/  SEL R5, R9, R2, !P0 ;  /* 0x0000000209057207 */ /* 0x000fc80004000000 */
[----:B------:R-:W-:Y:S01]  /*0250*/  ISETP.GE.AND P1, PT, R4, R5, PT ;  /* 0x000000050400720c */ /* 0x000fe20003f26270 */
[----:B--2---:R-:W-:-:S12]  /*0260*/  IMAD R5, R8, UR5, R11 ;  /* 0x0000000508057c24 */ /* 0x004fd8000f8e020b */
[----:B------:R-:W-:Y:S05]  /*0270*/  @P1 EXIT ;  /* 0x000000000000194d */ /* 0x000fea0003800000 */
[----:B------:R-:W0:Y:S02]  /*0280*/  LDC R2, c[0x0][0x394] ;  /* 0x0000e500ff027b82 */ /* 0x000e240000000800 */
[----:B0-----:R-:W-:-:S05]  /*0290*/  IABS R11, R2 ;  /* 0x00000002000b7213 */ /* 0x001fca0000000000 */
[----:B------:R-:W-:-:S05]  /*02a0*/  IMAD.HI.U32 R3, R3, R11, RZ ;  /* 0x0000000b03037227 */ /* 0x000fca00078e00ff */
[----:B------:R-:W-:-:S05]  /*02b0*/  IADD3 R6, PT, PT, -R3, RZ, RZ ;  /* 0x000000ff03067210 */ /* 0x000fca0007ffe1ff */
[----:B------:R-:W-:-:S05]  /*02c0*/  IMAD R11, R0, R6, R11 ;  /* 0x00000006000b7224 */ /* 0x000fca00078e020b */
[----:B------:R-:W-:-:S13]  /*02d0*/  ISETP.GT.U32.AND P2, PT, R0, R11, PT ;  /* 0x0000000b0000720c */ /* 0x000fda0003f44070 */
[----:B------:R-:W-:Y:S02]  /*02e0*/  @!P2 IMAD.IADD R11, R11, 0x1, -R0 ;  /* 0x000000010b0ba824 */ /* 0x000fe400078e0a00 */
[----:B------:R-:W-:-:S03]  /*02f0*/  @!P2 VIADD R3, R3, 0x1 ;  /* 0x000000010303a836 */ /* 0x000fc60000000000 */
[----:B------:R-:W-:Y:S02]  /*0300*/  ISETP.GE.U32.AND P1, PT, R11, R0, PT ;  /* 0x000000000b00720c */ /* 0x000fe40003f26070 */
[----:B------:R-:W-:-:S04]  /*0310*/  LOP3.LUT R0, R2, R7, RZ, 0x3c, !PT ;  /* 0x0000000702007212 */ /* 0x000fc800078e3cff */
[----:B------:R-:W-:-:S07]  /*0320*/  ISETP.GE.AND P3, PT, R0, RZ, PT ;  /* 0x000000ff0000720c */ /* 0x000fce0003f66270 */
[----:B------:R-:W-:-:S06]  /*0330*/  @P1 IADD3 R3, PT, PT, R3, 0x1, RZ ;  /* 0x0000000103031810 */ /* 0x000fcc0007ffe0ff */
[----:B------:R-:W-:-:S05]  /*0340*/  @!P3 IMAD.MOV R3, RZ, RZ, -R3 ;  /* 0x000000ffff03b224 */ /* 0x000fca00078e0a03 */
[----:B------:R-:W-:-:S04]  /*0350*/  SEL R6, R9, R3, !P0 ;  /* 0x0000000309067207 */ /* 0x000fc80004000000 */
[----:B------:R-:W-:-:S13]  /*0360*/  ISETP.GE.AND P0, PT, R5, R6, PT ;  /* 0x000000060500720c */ /* 0x000fda0003f06270 */
[----:B------:R-:W-:Y:S05]  /*0370*/  @P0 EXIT ;  /* 0x000000000000094d */ /* 0x000fea0003800000 */
[----:B------:R-:W-:Y:S01]  /*0380*/  ISETP.GE.AND P0, PT, R7, 0x1, PT ;  /* 0x000000010700780c */ /* 0x000fe20003f06270 */
[----:B------:R-:W0:Y:S01]  /*0390*/  LDCU.64 UR8, c[0x0][0x358] ;  /* 0x00006b00ff0877ac */ /* 0x000e220008000a00 */
[----:B------:R-:W-:-:S11]  /*03a0*/  IMAD.MOV.U32 R19, RZ, RZ, RZ ;  /* 0x000000ffff137224 */ /* 0x000fd600078e00ff */
[----:B------:R-:W-:Y:S05]  /*03b0*/  @!P0 BRA `(.L_x_26) ;  /* 0x0000000400dc8947 */ /* 0x000fea0003800000 */
[----:B------:R-:W1:Y:S01]  /*03c0*/  LDCU.64 UR6, c[0x0][0x380] ;  /* 0x00007000ff0677ac */ /* 0x000e620008000a00 */
[----:B------:R-:W-:Y:S01]  /*03d0*/  LOP3.LUT R25, R7, 0x7, RZ, 0xc0, !PT ;  /* 0x0000000707197812 */ /* 0x000fe200078ec0ff */
[----:B------:R-:W-:Y:S01]  /*03e0*/  IMAD R9, R5, R7, RZ ;  /* 0x0000000705097224 */ /* 0x000fe200078e02ff */
[C---:B------:R-:W-:Y:S01]  /*03f0*/  LOP3.LUT R24, R7.reuse, 0xf, RZ, 0xc0, !PT ;  /* 0x0000000f07187812 */ /* 0x040fe200078ec0ff */
[----:B------:R-:W-:Y:S01]  /*0400*/  IMAD.MOV.U32 R19, RZ, RZ, RZ ;  /* 0x000000ffff137224 */ /* 0x000fe200078e00ff */
[----:B------:R-:W-:Y:S01]  /*0410*/  LOP3.LUT R8, R7, 0x7ffffff0, RZ, 0xc0, !PT ;  /* 0x7ffffff007087812 */ /* 0x000fe200078ec0ff */
[----:B------:R-:W-:Y:S01]  /*0420*/  VIADD R2, R25, 0xffffffff ;  /* 0xffffffff19027836 */ /* 0x000fe20000000000 */
[----:B------:R-:W-:Y:S01]  /*0430*/  IADD3 R0, PT, PT, R24, -0x1, RZ ;  /* 0xffffffff18007810 */ /* 0x000fe20007ffe0ff */
[----:B------:R-:W-:Y:S01]  /*0440*/  UMOV UR4, URZ ;  /* 0x000000ff00047c82 */ /* 0x000fe20008000000 */
[----:B------:R-:W-:Y:S02]  /*0450*/  LOP3.LUT R10, R7, 0x3, RZ, 0xc0, !PT ;  /* 0x00000003070a7812 */ /* 0x000fe400078ec0ff */
[----:B------:R-:W-:-:S02]  /*0460*/  ISETP.GE.U32.AND P0, PT, R0, 0x7, PT ;  /* 0x000000070000780c */ /* 0x000fc40003f06070 */
[----:B------:R-:W-:Y:S02]  /*0470*/  ISETP.GE.U32.AND P1, PT, R2, 0x3, PT ;  /* 0x000000030200780c */ /* 0x000fe40003f26070 */
[----:B------:R-:W-:Y:S01]  /*0480*/  IADD3 R11, PT, PT, -R8, RZ, RZ ;  /* 0x000000ff080b7210 */ /* 0x000fe20007ffe1ff */
[----:B-1----:R-:W-:-:S04]  /*0490*/  UIADD3 UR5, UP0, UPT, UR6, 0x20, URZ ;  /* 0x0000002006057890 */ /* 0x002fc8000ff1e0ff */
[----:B------:R-:W-:-:S12]  /*04a0*/  UIADD3.X UR6, UPT, UPT, URZ, UR7, URZ, UP0, !UPT ;  /* 0x00000007ff067290 */ /* 0x000fd800087fe4ff */
.L_x_32:
[----:B------:R-:W1:Y:S01]  /*04b0*/  LDC R7, c[0x0][0x398] ;  /* 0x0000e600ff077b82 */ /* 0x000e620000000800 */
[----:B------:R-:W2:Y:S01]  /*04c0*/  LDCU UR7, c[0x0][0x394] ;  /* 0x00007280ff0777ac */ /* 0x000ea20008000800 */
[----:B------:R-:W-:Y:S01]  /*04d0*/  IMAD.MOV.U32 R13, RZ, RZ, RZ ;  /* 0x000000ffff0d7224 */ /* 0x000fe200078e00ff */
[----:B-1----:R-:W-:Y:S01]  /*04e0*/  ISETP.GE.U32.AND P3, PT, R7, 0x10, PT ;  /* 0x000000100700780c */ /* 0x002fe20003f66070 */
[----:B------:R-:W-:Y:S01]  /*04f0*/  IMAD R12, R4, R7, UR4 ;  /* 0x00000004040c7e24 */ /* 0x000fe2000f8e0207 */
[----:B------:R-:W-:-:S03]  /*0500*/  UIADD3 UR4, UPT, UPT, UR4, 0x1, URZ ;  /* 0x0000000104047890 */ /* 0x000fc6000fffe0ff */
[----:B--2---:R-:W-:-:S03]  /*0510*/  IMAD R12, R12, UR7, R9 ;  /* 0x000000070c0c7c24 */ /* 0x004fc6000f8e0209 */
[----:B------:R-:W-:-:S05]  /*0520*/  ISETP.NE.AND P2, PT, R7, UR4, PT ;  /* 0x0000000407007c0c */ /* 0x000fca000bf45270 */
[----:B------:R-:W-:Y:S08]  /*0530*/  @!P3 BRA `(.L_x_27) ;  /* 0x0000000000a8b947 */ /* 0x000ff00003800000 */
[----:B------:R-:W-:Y:S01]  /*0540*/  IMAD.MOV.U32 R13, RZ, RZ, R12 ;  /* 0x000000ffff0d7224 */ /* 0x000fe200078e000c */
[----:B------:R-:W-:-:S07]  /*0550*/  MOV R0, R11 ;  /* 0x0000000b00007202 */ /* 0x000fce0000000f00 */
.L_x_28:
[----:B------:R-:W-:Y:S02]  /*0560*/  IMAD.U32 R2, RZ, RZ, UR5 ;  /* 0x00000005ff027e24 */ /* 0x000fe4000f8e00ff */
[----:B------:R-:W-:Y:S02]  /*0570*/  IMAD.U32 R3, RZ, RZ, UR6 ;  /* 0x00000006ff037e24 */ /* 0x000fe4000f8e00ff */
[----:B------:R-:W-:-:S05]  /*0580*/  IMAD.WIDE R2, R13, 0x4, R2 ;  /* 0x000000040d027825 */ /* 0x000fca00078e0202 */
[----:B0-----:R-:W2:Y:S04]  /*0590*/  LDG.E R26, desc[UR8][R2.64+-0x20] ;  /* 0xffffe008021a7981 */ /* 0x001ea8000c1e1900 */
[----:B------:R-:W3:Y:S04]  /*05a0*/  LDG.E R23, desc[UR8][R2.64+-0x1c] ;  /* 0xffffe40802177981 */ /* 0x000ee8000c1e1900 */
[----:B------:R-:W4:Y:S04]  /*05b0*/  LDG.E R22, desc[UR8][R2.64+-0x18] ;  /* 0xffffe80802167981 */ /* 0x000f28000c1e1900 */
[----:B------:R-:W5:Y:S04]  /*05c0*/  LDG.E R21, desc[UR8][R2.64+-0x14] ;  /* 0xffffec0802157981 */ /* 0x000f68000c1e1900 */
[----:B------:R-:W5:Y:S04]  /*05d0*/  LDG.E R20, desc[UR8][R2.64+-0x10] ;  /* 0xfffff00802147981 */ /* 0x000f68000c1e1900 */
[----:B------:R-:W5:Y:S04]  /*05e0*/  LDG.E R18, desc[UR8][R2.64+-0xc] ;  /* 0xfffff40802127981 */ /* 0x000f68000c1e1900 */
[----:B------:R-:W5:Y:S04]  /*05f0*/  LDG.E R17, desc[UR8][R2.64+-0x8] ;  /* 0xfffff80802117981 */ /* 0x000f68000c1e1900 */
[----:B------:R-:W5:Y:S04]  /*0600*/  LDG.E R16, desc[UR8][R2.64+-0x4] ;  /* 0xfffffc0802107981 */ /* 0x000f68000c1e1900 */
[----:B------:R-:W5:Y:S04]  /*0610*/  LDG.E R15, desc[UR8][R2.64] ;  /* 0x00000008020f7981 */ /* 0x000f68000c1e1900 */
[----:B------:R-:W5:Y:S01]  /*0620*/  LDG.E R14, desc[UR8][R2.64+0x4] ;  /* 0x00000408020e7981 */ /* 0x000f62000c1e1900 */
[----:B--2---:R-:W-:-:S03]  /*0630*/  FADD R26, R26, R19 ;  /* 0x000000131a1a7221 */ /* 0x004fc60000000000 */
[----:B------:R-:W2:Y:S01]  /*0640*/  LDG.E R19, desc[UR8][R2.64+0x8] ;  /* 0x0000080802137981 */ /* 0x000ea2000c1e1900 */
[----:B---3--:R-:W-:-:S03]  /*0650*/  FADD R27, R26, R23 ;  /* 0x000000171a1b7221 */ /* 0x008fc60000000000 */
[----:B------:R-:W3:Y:S01]  /*0660*/  LDG.E R23, desc[UR8][R2.64+0xc] ;  /* 0x00000c0802177981 */ /* 0x000ee2000c1e1900 */
[----:B----4-:R-:W-:-:S03]  /*0670*/  FADD R26, R27, R22 ;  /* 0x000000161b1a7221 */ /* 0x010fc60000000000 */
[----:B------:R-:W4:Y:S01]  /*0680*/  LDG.E R22, desc[UR8][R2.64+0x10] ;  /* 0x0000100802167981 */ /* 0x000f22000c1e1900 */
[----:B-----5:R-:W-:-:S03]  /*0690*/  FADD R27, R26, R21 ;  /* 0x000000151a1b7221 */ /* 0x020fc60000000000 */
[----:B------:R-:W5:Y:S01]  /*06a0*/  LDG.E R21, desc[UR8][R2.64+0x14] ;  /* 0x0000140802157981 */ /* 0x000f62000c1e1900 */
[----:B------:R-:W-:-:S03]  /*06b0*/  FADD R27, R27, R20 ;  /* 0x000000141b1b7221 */ /* 0x000fc60000000000 */
[----:B------:R-:W5:Y:S04]  /*06c0*/  LDG.E R20, desc[UR8][R2.64+0x18] ;  /* 0x0000180802147981 */ /* 0x000f68000c1e1900 */
[----:B------:R-:W5:Y:S01]  /*06d0*/  LDG.E R26, desc[UR8][R2.64+0x1c] ;  /* 0x00001c08021a7981 */ /* 0x000f62000c1e1900 */
[----:B------:R-:W-:Y:S01]  /*06e0*/  FADD R18, R27, R18 ;  /* 0x000000121b127221 */ /* 0x000fe20000000000 */
[----:B------:R-:W-:Y:S01]  /*06f0*/  IADD3 R0, PT, PT, R0, 0x10, RZ ;  /* 0x0000001000007810 */ /* 0x000fe20007ffe0ff */
[----:B------:R-:W-:Y:S02]  /*0700*/  VIADD R13, R13, 0x10 ;  /* 0x000000100d0d7836 */ /* 0x000fe40000000000 */
[----:B------:R-:W-:Y:S01]  /*0710*/  FADD R17, R18, R17 ;  /* 0x0000001112117221 */ /* 0x000fe20000000000 */
[----:B------:R-:W-:-:S03]  /*0720*/  ISETP.NE.AND P3, PT, R0, RZ, PT ;  /* 0x000000ff0000720c */ /* 0x000fc60003f65270 */
[----:B------:R-:W-:-:S04]  /*0730*/  FADD R16, R17, R16 ;  /* 0x0000001011107221 */ /* 0x000fc80000000000 */
[----:B------:R-:W-:-:S04]  /*0740*/  FADD R15, R16, R15 ;  /* 0x0000000f100f7221 */ /* 0x000fc80000000000 */
[----:B------:R-:W-:-:S04]  /*0750*/  FADD R14, R15, R14 ;  /* 0x0000000e0f0e7221 */ /* 0x000fc80000000000 */
[----:B--2---:R-:W-:-:S04]  /*0760*/  FADD R14, R14, R19 ;  /* 0x000000130e0e7221 */ /* 0x004fc80000000000 */
[----:B---3--:R-:W-:-:S04]  /*0770*/  FADD R23, R14, R23 ;  /* 0x000000170e177221 */ /* 0x008fc80000000000 */
[----:B----4-:R-:W-:-:S04]  /*0780*/  FADD R22, R23, R22 ;  /* 0x0000001617167221 */ /* 0x010fc80000000000 */
[----:B-----5:R-:W-:-:S04]  /*0790*/  FADD R21, R22, R21 ;  /* 0x0000001516157221 */ /* 0x020fc80000000000 */
[----:B------:R-:W-:-:S04]  /*07a0*/  FADD R21, R21, R20 ;  /* 0x0000001415157221 */ /* 0x000fc80000000000 */
[----:B------:R-:W-:Y:S01]  /*07b0*/  FADD R19, R21, R26 ;  /* 0x0000001a15137221 */ /* 0x000fe20000000000 */
[----:B------:R-:W-:Y:S06]  /*07c0*/  @P3 BRA `(.L_x_28) ;  /* 0xfffffffc00643947 */ /* 0x000fec000383ffff */
[----:B------:R-:W-:-:S07]  /*07d0*/  IMAD.MOV.U32 R13, RZ, RZ, R8 ;  /* 0x000000ffff0d7224 */ /* 0x000fce00078e0008 */
.L_x_27:
[----:B------:R-:W-:-:S13]  /*07e0*/  ISETP.NE.AND P3, PT, R24, RZ, PT ;  /* 0x000000ff1800720c */ /* 0x000fda0003f65270 */
[----:B------:R-:W-:Y:S05]  /*07f0*/  @!P3 BRA `(.L_x_29) ;  /* 0x0000000000c8b947 */ /* 0x000fea0003800000 */
[----:B------:R-:W-:Y:S01]  /*0800*/  ISETP.NE.AND P3, PT, R25, RZ, PT ;  /* 0x000000ff1900720c */ /* 0x000fe20003f65270 */
[----:B------:R-:W-:-:S12]  /*0810*/  @!P0 BRA `(.L_x_30) ;  /* 0x0000000000508947 */ /* 0x000fd80003800000 */
[----:B------:R-:W1:Y:S01]  /*0820*/  LDC.64 R2, c[0x0][0x380] ;  /* 0x0000e000ff027b82 */ /* 0x000e620000000a00 */
[----:B------:R-:W-:-:S05]  /*0830*/  IADD3 R15, PT, PT, R12, R13, RZ ;  /* 0x0000000d0c0f7210 */ /* 0x000fca0007ffe0ff */
[----:B-1----:R-:W-:-:S05]  /*0840*/  IMAD.WIDE R2, R15, 0x4, R2 ;  /* 0x000000040f027825 */ /* 0x002fca00078e0202 */
[----:B0-----:R-:W2:Y:S04]  /*0850*/  LDG.E R0, desc[UR8][R2.64] ;  /* 0x0000000802007981 */ /* 0x001ea8000c1e1900 */
[----:B------:R-:W3:Y:S04]  /*0860*/  LDG.E R15, desc[UR8][R2.64+0x4] ;  /* 0x00000408020f7981 */ /* 0x000ee8000c1e1900 */
[----:B------:R-:W4:Y:S04]  /*0870*/  LDG.E R17, desc[UR8][R2.64+0x8] ;  /* 0x0000080802117981 */ /* 0x000f28000c1e1900 */
[----:B------:R-:W5:Y:S04]  /*0880*/  LDG.E R21, desc[UR8][R2.64+0xc] ;  /* 0x00000c0802157981 */ /* 0x000f68000c1e1900 */
[----:B------:R-:W5:Y:S04]  /*0890*/  LDG.E R23, desc[UR8][R2.64+0x10] ;  /* 0x0000100802177981 */ /* 0x000f68000c1e1900 */
[----:B------:R-:W5:Y:S04]  /*08a0*/  LDG.E R27, desc[UR8][R2.64+0x14] ;  /* 0x00001408021b7981 */ /* 0x000f68000c1e1900 */
[----:B------:R-:W5:Y:S04]  /*08b0*/  LDG.E R29, desc[UR8][R2.64+0x18] ;  /* 0x00001808021d7981 */ /* 0x000f68000c1e1900 */
[----:B------:R-:W5:Y:S01]  /*08c0*/  LDG.E R14, desc[UR8][R2.64+0x1c] ;  /* 0x00001c08020e7981 */ /* 0x000f62000c1e1900 */
[----:B------:R-:W-:-:S02]  /*08d0*/  VIADD R13, R13, 0x8 ;  /* 0x000000080d0d7836 */ /* 0x000fc40000000000 */
[----:B--2---:R-:W-:-:S04]  /*08e0*/  FADD R0, R19, R0 ;  /* 0x0000000013007221 */ /* 0x004fc80000000000 */
[----:B---3--:R-:W-:-:S04]  /*08f0*/  FADD R0, R0, R15 ;  /* 0x0000000f00007221 */ /* 0x008fc80000000000 */
[----:B----4-:R-:W-:-:S04]  /*0900*/  FADD R0, R0, R17 ;  /* 0x0000001100007221 */ /* 0x010fc80000000000 */
[----:B-----5:R-:W-:-:S04]  /*0910*/  FADD R0, R0, R21 ;  /* 0x0000001500007221 */ /* 0x020fc80000000000 */
[----:B------:R-:W-:-:S04]  /*0920*/  FADD R0, R0, R23 ;  /* 0x0000001700007221 */ /* 0x000fc80000000000 */
[----:B------:R-:W-:-:S04]  /*0930*/  FADD R0, R0, R27 ;  /* 0x0000001b00007221 */ /* 0x000fc80000000000 */
[----:B------:R-:W-:-:S04]  /*0940*/  FADD R0, R0, R29 ;  /* 0x0000001d00007221 */ /* 0x000fc80000000000 */
[----:B------:R-:W-:-:S07]  /*0950*/  FADD R19, R0, R14 ;  /* 0x0000000e00137221 */ /* 0x000fce0000000000 */
.L_x_30:
[----:B------:R-:W-:Y:S05]  /*0960*/  @!P3 BRA `(.L_x_29) ;  /* 0x00000000006cb947 */ /* 0x000fea0003800000 */
[----:B------:R-:W-:Y:S01]  /*0970*/  ISETP.NE.AND P3, PT, R10, RZ, PT ;  /* 0x000000ff0a00720c */ /* 0x000fe20003f65270 */
[----:B------:R-:W-:-:S12]  /*0980*/  @!P1 BRA `(.L_x_31) ;  /* 0x0000000000309947 */ /* 0x000fd80003800000 */
[----:B------:R-:W1:Y:S01]  /*0990*/  LDC.64 R2, c[0x0][0x380] ;  /* 0x0000e000ff027b82 */ /* 0x000e620000000a00 */
[----:B------:R-:W-:-:S04]  /*09a0*/  IMAD.IADD R15, R12, 0x1, R13 ;  /* 0x000000010c0f7824 */ /* 0x000fc800078e020d */
[----:B-1----:R-:W-:-:S05]  /*09b0*/  IMAD.WIDE R2, R15, 0x4, R2 ;  /* 0x000000040f027825 */ /* 0x002fca00078e0202 */
[----:B0-----:R-:W2:Y:S04]  /*09c0*/  LDG.E R0, desc[UR8][R2.64] ;  /* 0x0000000802007981 */ /* 0x001ea8000c1e1900 */
[----:B------:R-:W3:Y:S04]  /*09d0*/  LDG.E R15, desc[UR8][R2.64+0x4] ;  /* 0x00000408020f7981 */ /* 0x000ee8000c1e1900 */
[----:B------:R-:W4:Y:S04]  /*09e0*/  LDG.E R17, desc[UR8][R2.64+0x8] ;  /* 0x0000080802117981 */ /* 0x000f28000c1e1900 */
[----:B------:R-:W5:Y:S01]  /*09f0*/  LDG.E R21, desc[UR8][R2.64+0xc] ;  /* 0x00000c0802157981 */ /* 0x000f62000c1e1900 */
[----:B------:R-:W-:Y:S01]  /*0a00*/  IADD3 R13, PT, PT, R13, 0x4, RZ ;  /* 0x000000040d0d7810 */ /* 0x000fe20007ffe0ff */
[----:B--2---:R-:W-:-:S04]  /*0a10*/  FADD R0, R19, R0 ;  /* 0x0000000013007221 */ /* 0x004fc80000000000 */
[----:B---3--:R-:W-:-:S04]  /*0a20*/  FADD R0, R0, R15 ;  /* 0x0000000f00007221 */ /* 0x008fc80000000000 */
[----:B----4-:R-:W-:-:S04]  /*0a30*/  FADD R0, R0, R17 ;  /* 0x0000001100007221 */ /* 0x010fc80000000000 */
[----:B-----5:R-:W-:-:S07]  /*0a40*/  FADD R19, R0, R21 ;  /* 0x0000001500137221 */ /* 0x020fce0000000000 */
.L_x_31:
[----:B------:R-:W-:Y:S05]  /*0a50*/  @!P3 BRA `(.L_x_29) ;  /* 0x000000000030b947 */ /* 0x000fea0003800000 */
[----:B------:R-:W1:Y:S01]  /*0a60*/  LDC.64 R2, c[0x0][0x380] ;  /* 0x0000e000ff027b82 */ /* 0x000e620000000a00 */
[----:B------:R-:W-:-:S04]  /*0a70*/  IMAD.IADD R13, R12, 0x1, R13 ;  /* 0x000000010c0d7824 */ /* 0x000fc800078e020d */
[----:B-1----:R-:W-:-:S05]  /*0a80*/  IMAD.WIDE R2, R13, 0x4, R2 ;  /* 0x000000040d027825 */ /* 0x002fca00078e0202 */
[----:B0-----:R-:W2:Y:S01]  /*0a90*/  LDG.E R0, desc[UR8][R2.64] ;  /* 0x0000000802007981 */ /* 0x001ea2000c1e1900 */
[----:B------:R-:W-:Y:S01]  /*0aa0*/  ISETP.NE.AND P3, PT, R10, 0x1, PT ;  /* 0x000000010a00780c */ /* 0x000fe20003f65270 */
[----:B--2---:R-:W-:-:S12]  /*0ab0*/  FADD R19, R19, R0 ;  /* 0x0000000013137221 */ /* 0x004fd80000000000 */
[----:B------:R-:W-:Y:S05]  /*0ac0*/  @!P3 BRA `(.L_x_29) ;  /* 0x000000000014b947 */ /* 0x000fea0003800000 */
[----:B------:R-:W-:Y:S01]  /*0ad0*/  ISETP.NE.AND P3, PT, R10, 0x2, PT ;  /* 0x000000020a00780c */ /* 0x000fe20003f65270 */
[----:B------:R-:W2:-:S12]  /*0ae0*/  LDG.E R0, desc[UR8][R2.64+0x4] ;  /* 0x0000040802007981 */ /* 0x000e98000c1e1900 */
[----:B------:R-:W3:Y:S01]  /*0af0*/  @P3 LDG.E R12, desc[UR8][R2.64+0x8] ;  /* 0x00000808020c3981 */ /* 0x000ee2000c1e1900 */
[----:B--2---:R-:W-:-:S04]  /*0b00*/  FADD R19, R19, R0 ;  /* 0x0000000013137221 */ /* 0x004fc80000000000 */
[----:B---3--:R-:W-:-:S07]  /*0b10*/  @P3 FADD R19, R19, R12 ;  /* 0x0000000c13133221 */ /* 0x008fce0000000000 */
.L_x_29:
[----:B------:R-:W-:Y:S05]  /*0b20*/  @P2 BRA `(.L_x_32) ;  /* 0xfffffff800602947 */ /* 0x000fea000383ffff */
.L_x_26:
[----:B------:R-:W-:Y:S01]  /*0b30*/  IMAD R7, R7, R7, RZ ;  /* 0x0000000707077224 */ /* 0x000fe200078e02ff */
[----:B------:R-:W-:Y:S04]  /*0b40*/  BSSY.RECONVERGENT B0, `(.L_x_33) ;  /* 0x000000e000007945 */ /* 0x000fe80003800200 */
[----:B------:R-:W-:-:S04]  /*0b50*/  I2FP.F32.U32 R8, R7 ;  /* 0x0000000700087245 */ /* 0x000fc80000201000 */
[----:B------:R-:W1:Y:S08]  /*0b60*/  MUFU.RCP R3, R8 ;  /* 0x0000000800037308 */ /* 0x000e700000001000 */
[----:B------:R-:W2:Y:S01]  /*0b70*/  FCHK P0, R19, R8 ;  /* 0x0000000813007302 */ /* 0x000ea20000000000 */
[----:B-1----:R-:W-:-:S04]  /*0b80*/  FFMA R0, -R8, R3, 1 ;  /* 0x3f80000008007423 */ /* 0x002fc80000000103 */
[----:B------:R-:W-:-:S04]  /*0b90*/  FFMA R0, R3, R0, R3 ;  /* 0x0000000003007223 */ /* 0x000fc80000000003 */
[----:B------:R-:W-:-:S04]  /*0ba0*/  FFMA R3, R0, R19, RZ ;  /* 0x0000001300037223 */ /* 0x000fc800000000ff */
[----:B------:R-:W-:-:S04]  /*0bb0*/  FFMA R2, -R8, R3, R19 ;  /* 0x0000000308027223 */ /* 0x000fc80000000113 */
[----:B------:R-:W-:Y:S01]  /*0bc0*/  FFMA R7, R0, R2, R3 ;  /* 0x0000000200077223 */ /* 0x000fe20000000003 */
[----:B--2---:R-:W-:Y:S06]  /*0bd0*/  @!P0 BRA `(.L_x_34) ;  /* 0x0000000000108947 */ /* 0x004fec0003800000 */
[----:B------:R-:W-:Y:S02]  /*0be0*/  MOV R3, R19 ;  /* 0x0000001300037202 */ /* 0x000fe40000000f00 */
[----:B------:R-:W-:-:S07]  /*0bf0*/  MOV R2, 0xc10 ;  /* 0x00000c1000027802 */ /* 0x000fce0000000f00 */
[----:B0-----:R-:W-:Y:S05]  /*0c00*/  CALL.REL.NOINC `($__internal_2_$__cuda_sm3x_div_rn_noftz_f32_slowpath) ;  /* 0x00000000001c7944 */ /* 0x001fea0003c00000 */
[----:B------:R-:W-:-:S07]  /*0c10*/  IMAD.MOV.U32 R7, RZ, RZ, R0 ;  /* 0x000000ffff077224 */ /* 0x000fce00078e0000 */
.L_x_34:
[----:B0-----:R-:W-:Y:S05]  /*0c20*/  BSYNC.RECONVERGENT B0 ;  /* 0x0000000000007941 */ /* 0x001fea0003800200 */
.L_x_33:
[----:B------:R-:W0:Y:S01]  /*0c30*/  LDC.64 R2, c[0x0][0x388] ;  /* 0x0000e200ff027b82 */ /* 0x000e220000000a00 */
[----:B------:R-:W-:-:S04]  /*0c40*/  IMAD R5, R4, R6, R5 ;  /* 0x0000000604057224 */ /* 0x000fc800078e0205 */
[----:B0-----:R-:W-:-:S05]  /*0c50*/  IMAD.WIDE R2, R5, 0x4, R2 ;  /* 0x0000000405027825 */ /* 0x001fca00078e0202 */
[----:B------:R-:W-:Y:S01]  /*0c60*/  STG.E desc[UR8][R2.64], R7 ;  /* 0x0000000702007986 */ /* 0x000fe2000c101908 */
[----:B------:R-:W-:Y:S05]  /*0c70*/  EXIT ;  /* 0x000000000000794d */ /* 0x000fea0003800000 */
        .weak           $__internal_2_$__cuda_sm3x_div_rn_noftz_f32_slowpath
        .type           $__internal_2_$__cuda_sm3x_div_rn_noftz_f32_slowpath,@function
        .size           $__internal_2_$__cuda_sm3x_div_rn_noftz_f32_slowpath,(.L_x_201 - $__internal_2_$__cuda_sm3x_div_rn_noftz_f32_slowpath)
$__internal_2_$__cuda_sm3x_div_rn_noftz_f32_slowpath:
[----:B------:R-:W-:Y:S01]  /*0c80*/  SHF.R.U32.HI R7, RZ, 0x17, R8 ;  /* 0x00000017ff077819 */ /* 0x000fe20000011608 */
[----:B------:R-:W-:Y:S01]  /*0c90*/  BSSY.RECONVERGENT B1, `(.L_x_35) ;  /* 0x0000063000017945 */ /* 0x000fe20003800200 */
[----:B------:R-:W-:Y:S02]  /*0ca0*/  SHF.R.U32.HI R0, RZ, 0x17, R3 ;  /* 0x00000017ff007819 */ /* 0x000fe40000011603 */
[----:B------:R-:W-:Y:S02]  /*0cb0*/  LOP3.LUT R7, R7, 0xff, RZ, 0xc0, !PT ;  /* 0x000000ff07077812 */ /* 0x000fe400078ec0ff */
[----:B------:R-:W-:Y:S02]  /*0cc0*/  LOP3.LUT R12, R0, 0xff, RZ, 0xc0, !PT ;  /* 0x000000ff000c7812 */ /* 0x000fe400078ec0ff */
[----:B------:R-:W-:-:S03]  /*0cd0*/  IADD3 R10, PT, PT, R7, -0x1, RZ ;  /* 0xffffffff070a7810 */ /* 0x000fc60007ffe0ff */
[----:B------:R-:W-:Y:S01]  /*0ce0*/  VIADD R11, R12, 0xffffffff ;  /* 0xffffffff0c0b7836 */ /* 0x000fe20000000000 */
[----:B------:R-:W-:-:S04]  /*0cf0*/  ISETP.GT.U32.AND P0, PT, R10, 0xfd, PT ;  /* 0x000000fd0a00780c */ /* 0x000fc80003f04070 */
[----:B------:R-:W-:-:S13]  /*0d00*/  ISETP.GT.U32.OR P0, PT, R11, 0xfd, P0 ;  /* 0x000000fd0b00780c */ /* 0x000fda0000704470 */
[----:B------:R-:W-:Y:S01]  /*0d10*/  @!P0 MOV R9, RZ ;  /* 0x000000ff00098202 */ /* 0x000fe20000000f00 */
[----:B------:R-:W-:Y:S06]  /*0d20*/  @!P0 BRA `(.L_x_36) ;  /* 0x0000000000608947 */ /* 0x000fec0003800000 */
[----:B------:R-:W-:Y:S01]  /*0d30*/  FSETP.GTU.FTZ.AND P0, PT, |R3|, +INF , PT ;  /* 0x7f8000000300780b */ /* 0x000fe20003f1c200 */
[----:B------:R-:W-:Y:S01]  /*0d40*/  IMAD.MOV.U32 R0, RZ, RZ, R8 ;  /* 0x000000ffff007224 */ /* 0x000fe200078e0008 */
        /* <DEDUP_REMOVED lines=17> */
[----:B------:R-:W-:Y:S01]  /*0e60*/  @P0 MOV R9, RZ ;  /* 0x000000ff00090202 */ /* 0x000fe20000000f00 */
[----:B------:R-:W-:Y:S02]  /*0e70*/  @!P0 IMAD.MOV.U32 R9, RZ, RZ, -0x40 ;  /* 0xffffffc0ff098424 */ /* 0x000fe400078e00ff */
[----:B------:R-:W-:Y:S01]  /*0e80*/  @!P0 FFMA R3, R3, 1.84467440737095516160e+19, RZ ;  /* 0x5f80000003038823 */ /* 0x000fe200000000ff */
[----:B------:R-:W-:Y:S02]  /*0e90*/  @!P1 FFMA R8, R0, 1.84467440737095516160e+19, RZ ;  /* 0x5f80000000089823 */ /* 0x000fe400000000ff */
[----:B------:R-:W-:-:S07]  /*0ea0*/  @!P1 IADD3 R9, PT, PT, R9, 0x40, RZ ;  /* 0x0000004009099810 */ /* 0x000fce0007ffe0ff */
.L_x_36:
[----:B------:R-:W-:Y:S01]  /*0eb0*/  LEA R11, R7, 0xc0800000, 0x17 ;  /* 0xc0800000070b7811 */ /* 0x000fe200078eb8ff */
[----:B------:R-:W-:Y:S04]  /*0ec0*/  BSSY.RECONVERGENT B2, `(.L_x_41) ;  /* 0x0000036000027945 */ /* 0x000fe80003800200 */
[----:B------:R-:W-:Y:S01]  /*0ed0*/  IMAD.IADD R11, R8, 0x1, -R11 ;  /* 0x00000001080b7824 */ /* 0x000fe200078e0a0b */
[----:B------:R-:W-:-:S03]  /*0ee0*/  IADD3 R8, PT, PT, R12, -0x7f, RZ ;  /* 0xffffff810c087810 */ /* 0x000fc60007ffe0ff */
[----:B------:R-:W0:Y:S01]  /*0ef0*/  MUFU.RCP R10, R11 ;  /* 0x0000000b000a7308 */ /* 0x000e220000001000 */
[----:B------:R-:W-:Y:S01]  /*0f00*/  FADD.FTZ R13, -R11, -RZ ;  /* 0x800000ff0b0d7221 */ /* 0x000fe20000010100 */
[C---:B------:R-:W-:Y:S01]  /*0f10*/  IMAD R0, R8.reuse, -0x800000, R3 ;  /* 0xff80000008007824 */ /* 0x040fe200078e0203 */
[----:B------:R-:W-:-:S05]  /*0f20*/  IADD3 R8, PT, PT, R8, 0x7f, -R7 ;  /* 0x0000007f08087810 */ /* 0x000fca0007ffe807 */
[----:B------:R-:W-:Y:S02]  /*0f30*/  IMAD.IADD R8, R8, 0x1, R9 ;  /* 0x0000000108087824 */ /* 0x000fe400078e0209 */
        /* <DEDUP_REMOVED lines=8> */
[----:B------:R-:W-:-:S04]  /*0fc0*/  LOP3.LUT R3, R3, 0xff, RZ, 0xc0, !PT ;  /* 0x000000ff03037812 */ /* 0x000fc800078ec0ff */
[----:B------:R-:W-:-:S05]  /*0fd0*/  IADD3 R9, PT, PT, R3, R8, RZ ;  /* 0x0000000803097210 */ /* 0x000fca0007ffe0ff */
        /* <DEDUP_REMOVED lines=28> */
[----:B------:R-:W-:-:S04]  /*11a0*/  LOP3.LUT R3, R3, R8, RZ, 0xc0, !PT ;  /* 0x0000000803037212 */ /* 0x000fc800078ec0ff */
[----:B------:R-:W-:-:S04]  /*11b0*/  IADD3 R3, PT, PT, R10, R3, RZ ;  /* 0x000000030a037210 */ /* 0x000fc80007ffe0ff */
[----:B------:R-:W-:Y:S01]  /*11c0*/  LOP3.LUT R0, R3, R0, RZ, 0xfc, !PT ;  /* 0x0000000003007212 */ /* 0x000fe200078efcff */
[----:B------:R-:W-:Y:S06]  /*11d0*/  BRA `(.L_x_44) ;  /* 0x0000000000107947 */ /* 0x000fec0003800000 */
.L_x_43:
[----:B------:R-:W-:-:S04]  /*11e0*/  LOP3.LUT R0, R0, 0x80000000, RZ, 0xc0, !PT ;  /* 0x8000000000007812 */ /* 0x000fc800078ec0ff */
[----:B------:R-:W-:Y:S01]  /*11f0*/  LOP3.LUT R0, R0, 0x7f800000, RZ, 0xfc, !PT ;  /* 0x7f80000000007812 */ /* 0x000fe200078efcff */
[----:B------:R-:W-:Y:S06]  /*1200*/  BRA `(.L_x_44) ;  /* 0x0000000000047947 */ /* 0x000fec0003800000 */
.L_x_42:
[----:B------:R-:W-:-:S07]  /*1210*/  IMAD R0, R8, 0x800000, R0 ;  /* 0x0080000008007824 */ /* 0x000fce00078e0200 */
.L_x_44:
[----:B------:R-:W-:Y:S05]  /*1220*/  BSYNC.RECONVERGENT B2 ;  /* 0x0000000000027941 */ /* 0x000fea0003800200 */
.L_x_41:
[----:B------:R-:W-:Y:S05]  /*1230*/  BRA `(.L_x_45) ;  /* 0x0000000000207947 */ /* 0x000fea0003800000 */
.L_x_40:
[----:B------:R-:W-:-:S04]  /*1240*/  LOP3.LUT R0, R8, 0x80000000, R3, 0x48, !PT ;  /* 0x8000000008007812 */ /* 0x000fc800078e4803 */
[----:B------:R-:W-:Y:S01]  /*1250*/  LOP3.LUT R0, R0, 0x7f800000, RZ, 0xfc, !PT ;  /* 0x7f80000000007812 */ /* 0x000fe200078efcff */
[----:B------:R-:W-:Y:S06]  /*1260*/  BRA `(.L_x_45) ;  /* 0x0000000000147947 */ /* 0x000fec0003800000 */
.L_x_39:
[----:B------:R-:W-:Y:S01]  /*1270*/  LOP3.LUT R0, R8, 0x80000000, R3, 0x48, !PT ;  /* 0x8000000008007812 */ /* 0x000fe200078e4803 */
[----:B------:R-:W-:Y:S06]  /*1280*/  BRA `(.L_x_45) ;  /* 0x00000000000c7947 */ /* 0x000fec0003800000 */
.L_x_38:
[----:B------:R-:W0:Y:S01]  /*1290*/  MUFU.RSQ R0, -QNAN ;  /* 0xffc0000000007908 */ /* 0x000e220000001400 */
[----:B------:R-:W-:Y:S05]  /*12a0*/  BRA `(.L_x_45) ;  /* 0x0000000000047947 */ /* 0x000fea0003800000 */
.L_x_37:
[----:B------:R-:W-:-:S07]  /*12b0*/  FADD.FTZ R0, R3, R0 ;  /* 0x0000000003007221 */ /* 0x000fce0000010000 */
.L_x_45:
[----:B------:R-:W-:Y:S05]  /*12c0*/  BSYNC.RECONVERGENT B1 ;  /* 0x0000000000017941 */ /* 0x000fea0003800200 */
.L_x_35:
[----:B------:R-:W-:-:S04]  /*12d0*/  HFMA2 R3, -RZ, RZ, 0, 0 ;  /* 0x00000000ff037431 */ /* 0x000fc800000001ff */
[----:B0-----:R-:W-:Y:S05]  /*12e0*/  RET.REL.NODEC R2 `(_Z20averagePoolingKernelPfS_iii) ;  /* 0xffffffec02447950 */ /* 0x001fea0003c3ffff */
.L_x_46:
        /* <DEDUP_REMOVED lines=9> */
.L_x_201:


//--------------------- .text._Z16maxPoolingKernelPfS_iii --------------------------
	.section	.text._Z16maxPoolingKernelPfS_iii,"ax",@progbits
	.align	128
        .global         _Z16maxPoolingKernelPfS_iii
        .type           _Z16maxPoolingKernelPfS_iii,@function
        .size           _Z16maxPoolingKernelPfS_iii,(.L_x_207 - _Z16maxPoolingKernelPfS_iii)
        .other          _Z16maxPoolingKernelPfS_iii,@"STO_CUDA_ENTRY STV_DEFAULT"
_Z16maxPoolingKernelPfS_iii:
.text._Z16maxPoolingKernelPfS_iii:
[----:B------:R-:W-:Y:S08]  /*0000*/  LDC R1, c[0x0][0x37c] ;  /* 0x0000df00ff017b82 */ /* 0x000ff00000000800 */
[----:B------:R-:W0:Y:S01]  /*0010*/  LDC R3, c[0x0][0x398] ;  /* 0x0000e600ff037b82 */ /* 0x000e220000000800 */
[----:B------:R-:W1:Y:S07]  /*0020*/  S2R R11, SR_TID.Y ;  /* 0x00000000000b7919 */ /* 0x000e6e0000002200 */
[----:B------:R-:W2:Y:S08]  /*0030*/  LDC R8, c[0x0][0x390] ;  /* 0x0000e400ff087b82 */ /* 0x000eb00000000800 */
[----:B------:R-:W-:Y:S01]  /*0040*/  S2UR UR4, SR_CTAID.X ;  /* 0x00000000000479c3 */ /* 0x000fe20000002500 */
[----:B0-----:R-:W-:-:S07]  /*0050*/  IABS R0, R3 ;  /* 0x0000000300007213 */ /* 0x001fce0000000000 */
[----:B------:R-:W0:Y:S01]  /*0060*/  LDC R9, c[0x0][0x360] ;  /* 0x0000d800ff097b82 */ /* 0x000e220000000800 */
[----:B------:R-:W3:Y:S01]  /*0070*/  I2F.RP R2, R0 ;  /* 0x0000000000027306 */ /* 0x000ee20000209400 */
[----:B--2---:R-:W-:-:S06]  /*0080*/  IABS R6, R8 ;  /* 0x0000000800067213 */ /* 0x004fcc0000000000 */
[----:B------:R-:W1:Y:S01]  /*0090*/  S2UR UR5, SR_CTAID.Y ;  /* 0x00000000000579c3 */ /* 0x000e620000002600 */
[----:B---3--:R-:W2:Y:S02]  /*00a0*/  MUFU.RCP R2, R2 ;  /* 0x0000000200027308 */ /* 0x008ea40000001000 */
[----:B--2---:R-:W-:-:S06]  /*00b0*/  VIADD R4, R2, 0xffffffe ;  /* 0x0ffffffe02047836 */ /* 0x004fcc0000000000 */
[----:B------:R2:W3:Y:S02]  /*00c0*/  F2I.FTZ.U32.TRUNC.NTZ R5, R4 ;  /* 0x0000000400057305 */ /* 0x0004e4000021f000 */
[----:B--2---:R-:W-:Y:S02]  /*00d0*/  IMAD.MOV.U32 R4, RZ, RZ, RZ ;  /* 0x000000ffff047224 */ /* 0x004fe400078e00ff */
[----:B---3--:R-:W-:-:S04]  /*00e0*/  IMAD.MOV R7, RZ, RZ, -R5 ;  /* 0x000000ffff077224 */ /* 0x008fc800078e0a05 */
[----:B------:R-:W-:-:S04]  /*00f0*/  IMAD R7, R7, R0, RZ ;  /* 0x0000000007077224 */ /* 0x000fc800078e02ff */
[----:B------:R-:W-:Y:S01]  /*0100*/  IMAD.HI.U32 R5, R5, R7, R4 ;  /* 0x0000000705057227 */ /* 0x000fe200078e0004 */
[----:B------:R-:W-:Y:S02]  /*0110*/  LOP3.LUT R4, R8, R3, RZ, 0x3c, !PT ;  /* 0x0000000308047212 */ /* 0x000fe400078e3cff */
[----:B------:R-:W1:Y:S01]  /*0120*/  LDC R8, c[0x0][0x364] ;  /* 0x0000d900ff087b82 */ /* 0x000e620000000800 */
[----:B------:R-:W-:Y:S01]  /*0130*/  IMAD.MOV.U32 R7, RZ, RZ, R6 ;  /* 0x000000ffff077224 */ /* 0x000fe200078e0006 */
[----:B------:R-:W-:-:S03]  /*0140*/  ISETP.GE.AND P2, PT, R4, RZ, PT ;  /* 0x000000ff0400720c */ /* 0x000fc60003f46270 */
[----:B------:R-:W-:-:S04]  /*0150*/  IMAD.HI.U32 R2, R5, R7, RZ ;  /* 0x0000000705027227 */ /* 0x000fc800078e00ff */
[----:B------:R-:W-:-:S04]  /*0160*/  IMAD.MOV R6, RZ, RZ, -R2 ;  /* 0x000000ffff067224 */ /* 0x000fc800078e0a02 */
[C---:B------:R-:W-:Y:S02]  /*0170*/  IMAD R7, R0.reuse, R6, R7 ;  /* 0x0000000600077224 */ /* 0x040fe400078e0207 */
[----:B------:R-:W0:Y:S03]  /*0180*/  S2R R6, SR_TID.X ;  /* 0x0000000000067919 */ /* 0x000e260000002100 */
[----:B------:R-:W-:Y:S01]  /*0190*/  ISETP.GT.U32.AND P1, PT, R0, R7, PT ;  /* 0x000000070000720c */ /* 0x000fe20003f24070 */
[----:B-1----:R-:W-:-:S12]  /*01a0*/  IMAD R8, R8, UR5, R11 ;  /* 0x0000000508087c24 */ /* 0x002fd8000f8e020b */
[----:B------:R-:W-:Y:S02]  /*01b0*/  @!P1 IMAD.IADD R7, R7, 0x1, -R0 ;  /* 0x0000000107079824 */ /* 0x000fe400078e0a00 */
[----:B------:R-:W-:-:S03]  /*01c0*/  @!P1 VIADD R2, R2, 0x1 ;  /* 0x0000000102029836 */ /* 0x000fc60000000000 */
[----:B------:R-:W-:Y:S02]  /*01d0*/  ISETP.GE.U32.AND P0, PT, R7, R0, PT ;  /* 0x000000000700720c */ /* 0x000fe40003f06070 */
[----:B------:R-:W-:Y:S01]  /*01e0*/  LOP3.LUT R7, RZ, R3, RZ, 0x33, !PT ;  /* 0x00000003ff077212 */ /* 0x000fe200078e33ff */
[----:B0-----:R-:W-:-:S10]  /*01f0*/  IMAD R9, R9, UR4, R6 ;  /* 0x0000000409097c24 */ /* 0x001fd4000f8e0206 */
[----:B------:R-:W-:Y:S01]  /*0200*/  @P0 VIADD R2, R2, 0x1 ;  /* 0x0000000102020836 */ /* 0x000fe20000000000 */
[----:B------:R-:W-:-:S03]  /*0210*/  ISETP.NE.AND P0, PT, R3, RZ, PT ;  /* 0x000000ff0300720c */ /* 0x000fc60003f05270 */
[----:B------:R-:W-:-:S05]  /*0220*/  @!P2 IMAD.MOV R2, RZ, RZ, -R2 ;  /* 0x000000ffff02a224 */ /* 0x000fca00078e0a02 */
[----:B------:R-:W-:-:S04]  /*0230*/  SEL R2, R7, R2, !P0 ;  /* 0x0000000207027207 */ /* 0x000fc80004000000 */
[----:B------:R-:W-:-:S13]  /*0240*/  ISETP.GE.AND P1, PT, R9, R2, PT ;  /* 0x000000020900720c */ /* 0x000fda0003f26270 */
[----:B------:R-:W-:Y:S05]  /*0250*/  @P1 EXIT ;  /* 0x000000000000194d */ /* 0x000fea0003800000 */
[----:B------:R-:W0:Y:S02]  /*0260*/  LDC R2, c[0x0][0x394] ;  /* 0x0000e500ff027b82 */ /* 0x000e240000000800 */
[----:B0-----:R-:W-:-:S05]  /*0270*/  IABS R11, R2 ;  /* 0x00000002000b7213 */ /* 0x001fca0000000000 */
[----:B------:R-:W-:-:S04]  /*0280*/  IMAD.HI.U32 R5, R5, R11, RZ ;  /* 0x0000000b05057227 */ /* 0x000fc800078e00ff */
[----:B------:R-:W-:-:S04]  /*0290*/  IMAD.MOV R4, RZ, RZ, -R5 ;  /* 0x000000ffff047224 */ /* 0x000fc800078e0a05 */
[----:B------:R-:W-:-:S05]  /*02a0*/  IMAD R11, R0, R4, R11 ;  /* 0x00000004000b7224 */ /* 0x000fca00078e020b */
[----:B------:R-:W-:-:S13]  /*02b0*/  ISETP.GT.U32.AND P2, PT, R0, R11, PT ;  /* 0x0000000b0000720c */ /* 0x000fda0003f44070 */
[----:B------:R-:W-:Y:S02]  /*02c0*/  @!P2 IMAD.IADD R11, R11, 0x1, -R0 ;  /* 0x000000010b0ba824 */ /* 0x000fe400078e0a00 */
[----:B------:R-:W-:-:S03]  /*02d0*/  @!P2 VIADD R5, R5, 0x1 ;  /* 0x000000010505a836 */ /* 0x000fc60000000000 */
[----:B------:R-:W-:Y:S02]  /*02e0*/  ISETP.GE.U32.AND P1, PT, R11, R0, PT ;  /* 0x000000000b00720c */ /* 0x000fe40003f26070 */
[----:B------:R-:W-:-:S04]  /*02f0*/  LOP3.LUT R0, R2, R3, RZ, 0x3c, !PT ;  /* 0x0000000302007212 */ /* 0x000fc800078e3cff */
[----:B------:R-:W-:-:S07]  /*0300*/  ISETP.GE.AND P3, PT, R0, RZ, PT ;  /* 0x000000ff0000720c */ /* 0x000fce0003f66270 */
[----:B------:R-:W-:-:S06]  /*0310*/  @P1 VIADD R5, R5, 0x1 ;  /* 0x0000000105051836 */ /* 0x000fcc0000000000 */
[----:B------:R-:W-:-:S05]  /*0320*/  @!P3 IMAD.MOV R5, RZ, RZ, -R5 ;  /* 0x000000ffff05b224 */ /* 0x000fca00078e0a05 */
[----:B------:R-:W-:-:S04]  /*0330*/  SEL R7, R7, R5, !P0 ;  /* 0x0000000507077207 */ /* 0x000fc80004000000 */
[----:B------:R-:W-:-:S13]  /*0340*/  ISETP.GE.AND P0, PT, R8, R7, PT ;  /* 0x000000070800720c */ /* 0x000fda0003f06270 */
[----:B------:R-:W-:Y:S05]  /*0350*/  @P0 EXIT ;  /* 0x000000000000094d */ /* 0x000fea0003800000 */
[----:B------:R-:W-:Y:S01]  /*0360*/  ISETP.GE.AND P0, PT, R3, 0x1, PT ;  /* 0x000000010300780c */ /* 0x000fe20003f06270 */
[----:B------:R-:W0:Y:S01]  /*0370*/  LDCU.64 UR8, c[0x0][0x358] ;  /* 0x00006b00ff0877ac */ /* 0x000e220008000a00 */
[----:B------:R-:W-:-:S11]  /*0380*/  IMAD.MOV.U32 R11, RZ, RZ, -0x800001 ;  /* 0xff7fffffff0b7424 */ /* 0x000fd600078e00ff */
[----:B------:R-:W-:Y:S05]  /*0390*/  @!P0 BRA `(.L_x_47) ;  /* 0x0000000400a48947 */ /* 0x000fea0003800000 */
[----:B------:R-:W1:Y:S01]  /*03a0*/  LDCU.64 UR6, c[0x0][0x380] ;  /* 0x00007000ff0677ac */ /* 0x000e620008000a00 */
[C---:B------:R-:W-:Y:S01]  /*03b0*/  LOP3.LUT R26, R3.reuse, 0xf, RZ, 0xc0, !PT ;  /* 0x0000000f031a7812 */ /* 0x040fe200078ec0ff */
[----:B------:R-:W-:Y:S01]  /*03c0*/  IMAD R5, R8, R3, RZ ;  /* 0x0000000308057224 */ /* 0x000fe200078e02ff */
[C---:B------:R-:W-:Y:S01]  /*03d0*/  LOP3.LUT R25, R3.reuse, 0x7, RZ, 0xc0, !PT ;  /* 0x0000000703197812 */ /* 0x040fe200078ec0ff */
[----:B------:R-:W-:Y:S01]  /*03e0*/  IMAD.MOV.U32 R11, RZ, RZ, -0x800001 ;  /* 0xff7fffffff0b7424 */ /* 0x000fe200078e00ff */
[C---:B------:R-:W-:Y:S01]  /*03f0*/  LOP3.LUT R6, R3.reuse, 0x7ffffff0, RZ, 0xc0, !PT ;  /* 0x7ffffff003067812 */ /* 0x040fe200078ec0ff */
[----:B------:R-:W-:Y:S01]  /*0400*/  VIADD R0, R26, 0xffffffff ;  /* 0xffffffff1a007836 */ /* 0x000fe20000000000 */
[----:B------:R-:W-:Y:S01]  /*0410*/  LOP3.LUT R4, R3, 0x3, RZ, 0xc0, !PT ;  /* 0x0000000303047812 */ /* 0x000fe200078ec0ff */
[----:B------:R-:W-:Y:S01]  /*0420*/  VIADD R2, R25, 0xffffffff ;  /* 0xffffffff19027836 */ /* 0x000fe20000000000 */
[----:B------:R-:W-:Y:S02]  /*0430*/  UMOV UR4, URZ ;  /* 0x000000ff00047c82 */ /* 0x000fe40008000000 */
[----:B------:R-:W-:Y:S01]  /*0440*/  ISETP.GE.U32.AND P0, PT, R0, 0x7, PT ;  /* 0x000000070000780c */ /* 0x000fe20003f06070 */
[----:B------:R-:W-:Y:S01]  /*0450*/  IMAD.MOV R0, RZ, RZ, -R6 ;  /* 0x000000ffff007224 */ /* 0x000fe200078e0a06 */
[----:B------:R-:W-:Y:S01]  /*0460*/  ISETP.GE.U32.AND P1, PT, R2, 0x3, PT ;  /* 0x000000030200780c */ /* 0x000fe20003f26070 */
[----:B-1----:R-:W-:-:S04]  /*0470*/  UIADD3 UR5, UP0, UPT, UR6, 0x20, URZ ;  /* 0x0000002006057890 */ /* 0x002fc8000ff1e0ff */
[----:B------:R-:W-:-:S12]  /*0480*/  UIADD3.X UR6, UPT, UPT, URZ, UR7, URZ, UP0, !UPT ;  /* 0x00000007ff067290 */ /* 0x000fd800087fe4ff */
.L_x_53:
        /* <DEDUP_REMOVED lines=9> */
[----:B------:R-:W-:Y:S02]  /*0520*/  IMAD.MOV.U32 R13, RZ, RZ, R10 ;  /* 0x000000ffff0d7224 */ /* 0x000fe400078e000a */
[----:B------:R-:W-:-:S07]  /*0530*/  IMAD.MOV.U32 R12, RZ, RZ, R0 ;  /* 0x000000ffff0c7224 */ /* 0x000fce00078e0000 */
.L_x_49:
[----:B------:R-:W-:Y:S02]  /*0540*/  IMAD.U32 R2, RZ, RZ, UR5 ;  /* 0x00000005ff027e24 */ /* 0x000fe4000f8e00ff */
[----:B------:R-:W-:Y:S02]  /*0550*/  IMAD.U32 R3, RZ, RZ, UR6 ;  /* 0x00000006ff037e24 */ /* 0x000fe4000f8e00ff */
[----:B------:R-:W-:-:S05]  /*0560*/  IMAD.WIDE R2, R13, 0x4, R2 ;  /* 0x000000040d027825 */ /* 0x000fca00078e0202 */
[----:B0-----:R-:W2:Y:S04]  /*0570*/  LDG.E R20, desc[UR8][R2.64+-0x20] ;  /* 0xffffe00802147981 */ /* 0x001ea8000c1e1900 */
[----:B------:R-:W2:Y:S04]  /*0580*/  LDG.E R21, desc[UR8][R2.64+-0x1c] ;  /* 0xffffe40802157981 */ /* 0x000ea8000c1e1900 */
[----:B------:R-:W3:Y:S04]  /*0590*/  LDG.E R22, desc[UR8][R2.64+-0x18] ;  /* 0xffffe80802167981 */ /* 0x000ee8000c1e1900 */
[----:B------:R-:W3:Y:S04]  /*05a0*/  LDG.E R23, desc[UR8][R2.64+-0x14] ;  /* 0xffffec0802177981 */ /* 0x000ee8000c1e1900 */
[----:B------:R-:W4:Y:S04]  /*05b0*/  LDG.E R15, desc[UR8][R2.64+-0x10] ;  /* 0xfffff008020f7981 */ /* 0x000f28000c1e1900 */
[----:B------:R-:W4:Y:S04]  /*05c0*/  LDG.E R14, desc[UR8][R2.64+-0xc] ;  /* 0xfffff408020e7981 */ /* 0x000f28000c1e1900 */
[----:B------:R-:W5:Y:S04]  /*05d0*/  LDG.E R16, desc[UR8][R2.64+-0x8] ;  /* 0xfffff80802107981 */ /* 0x000f68000c1e1900 */
[----:B------:R-:W5:Y:S04]  /*05e0*/  LDG.E R19, desc[UR8][R2.64+-0x4] ;  /* 0xfffffc0802137981 */ /* 0x000f68000c1e1900 */
[----:B------:R-:W5:Y:S04]  /*05f0*/  LDG.E R18, desc[UR8][R2.64] ;  /* 0x0000000802127981 */ /* 0x000f68000c1e1900 */
[----:B------:R-:W5:Y:S04]  /*0600*/  LDG.E R17, desc[UR8][R2.64+0x4] ;  /* 0x0000040802117981 */ /* 0x000f68000c1e1900 */
[----:B------:R-:W5:Y:S01]  /*0610*/  LDG.E R24, desc[UR8][R2.64+0x1c] ;  /* 0x00001c0802187981 */ /* 0x000f62000c1e1900 */
[----:B--2---:R-:W-:-:S03]  /*0620*/  FMNMX3 R21, R11, R20, R21, !PT ;  /* 0x000000140b157276 */ /* 0x004fc60007800015 */
[----:B------:R-:W2:Y:S04]  /*0630*/  LDG.E R20, desc[UR8][R2.64+0x8] ;  /* 0x0000080802147981 */ /* 0x000ea8000c1e1900 */
[----:B------:R-:W2:Y:S01]  /*0640*/  LDG.E R11, desc[UR8][R2.64+0xc] ;  /* 0x00000c08020b7981 */ /* 0x000ea2000c1e1900 */
[----:B---3--:R-:W-:-:S03]  /*0650*/  FMNMX3 R27, R21, R22, R23, !PT ;  /* 0x00000016151b7276 */ /* 0x008fc60007800017 */
[----:B------:R-:W3:Y:S04]  /*0660*/  LDG.E R23, desc[UR8][R2.64+0x10] ;  /* 0x0000100802177981 */ /* 0x000ee8000c1e1900 */
[----:B------:R-:W3:Y:S04]  /*0670*/  LDG.E R22, desc[UR8][R2.64+0x14] ;  /* 0x0000140802167981 */ /* 0x000ee8000c1e1900 */
[----:B------:R-:W3:Y:S01]  /*0680*/  LDG.E R21, desc[UR8][R2.64+0x18] ;  /* 0x0000180802157981 */ /* 0x000ee2000c1e1900 */
[----:B----4-:R-:W-:Y:S01]  /*0690*/  FMNMX3 R14, R27, R15, R14, !PT ;  /* 0x0000000f1b0e7276 */ /* 0x010fe2000780000e */
[----:B------:R-:W-:-:S03]  /*06a0*/  VIADD R12, R12, 0x10 ;  /* 0x000000100c0c7836 */ /* 0x000fc60000000000 */
[----:B-----5:R-:W-:Y:S02]  /*06b0*/  FMNMX3 R14, R14, R16, R19, !PT ;  /* 0x000000100e0e7276 */ /* 0x020fe40007800013 */
[----:B------:R-:W-:Y:S02]  /*06c0*/  ISETP.NE.AND P3, PT, R12, RZ, PT ;  /* 0x000000ff0c00720c */ /* 0x000fe40003f65270 */
[----:B------:R-:W-:Y:S01]  /*06d0*/  FMNMX3 R14, R14, R18, R17, !PT ;  /* 0x000000120e0e7276 */ /* 0x000fe20007800011 */
[----:B------:R-:W-:-:S03]  /*06e0*/  VIADD R13, R13, 0x10 ;  /* 0x000000100d0d7836 */ /* 0x000fc60000000000 */
[----:B--2---:R-:W-:-:S04]  /*06f0*/  FMNMX3 R11, R14, R20, R11, !PT ;  /* 0x000000140e0b7276 */ /* 0x004fc8000780000b */
[----:B---3--:R-:W-:-:S04]  /*0700*/  FMNMX3 R11, R11, R23, R22, !PT ;  /* 0x000000170b0b7276 */ /* 0x008fc80007800016 */
[----:B------:R-:W-:Y:S01]  /*0710*/  FMNMX3 R11, R11, R21, R24, !PT ;  /* 0x000000150b0b7276 */ /* 0x000fe20007800018 */
[----:B------:R-:W-:Y:S06]  /*0720*/  @P3 BRA `(.L_x_49) ;  /* 0xfffffffc00843947 */ /* 0x000fec000383ffff */
[----:B------:R-:W-:-:S07]  /*0730*/  IMAD.MOV.U32 R13, RZ, RZ, R6 ;  /* 0x000000ffff0d7224 */ /* 0x000fce00078e0006 */
.L_x_48:
[----:B------:R-:W-:-:S13]  /*0740*/  ISETP.NE.AND P3, PT, R26, RZ, PT ;  /* 0x000000ff1a00720c */ /* 0x000fda0003f65270 */
[----:B------:R-:W-:Y:S05]  /*0750*/  @!P3 BRA `(.L_x_50) ;  /* 0x0000000000b0b947 */ /* 0x000fea0003800000 */
[----:B------:R-:W-:Y:S01]  /*0760*/  ISETP.NE.AND P3, PT, R25, RZ, PT ;  /* 0x000000ff1900720c */ /* 0x000fe20003f65270 */
[----:B------:R-:W-:-:S12]  /*0770*/  @!P0 BRA `(.L_x_51) ;  /* 0x0000000000408947 */ /* 0x000fd80003800000 */
[----:B------:R-:W1:Y:S01]  /*0780*/  LDC.64 R2, c[0x0][0x380] ;  /* 0x0000e000ff027b82 */ /* 0x000e620000000a00 */
[----:B------:R-:W-:-:S04]  /*0790*/  IMAD.IADD R15, R10, 0x1, R13 ;  /* 0x000000010a0f7824 */ /* 0x000fc800078e020d */
[----:B-1----:R-:W-:-:S05]  /*07a0*/  IMAD.WIDE R2, R15, 0x4, R2 ;  /* 0x000000040f027825 */ /* 0x002fca00078e0202 */
[----:B0-----:R-:W2:Y:S04]  /*07b0*/  LDG.E R12, desc[UR8][R2.64] ;  /* 0x00000008020c7981 */ /* 0x001ea8000c1e1900 */
[----:B------:R-:W2:Y:S04]  /*07c0*/  LDG.E R14, desc[UR8][R2.64+0x4] ;  /* 0x00000408020e7981 */ /* 0x000ea8000c1e1900 */
[----:B------:R-:W3:Y:S04]  /*07d0*/  LDG.E R15, desc[UR8][R2.64+0x8] ;  /* 0x00000808020f7981 */ /* 0x000ee8000c1e1900 */
[----:B------:R-:W3:Y:S04]  /*07e0*/  LDG.E R16, desc[UR8][R2.64+0xc] ;  /* 0x00000c0802107981 */ /* 0x000ee8000c1e1900 */
[----:B------:R-:W4:Y:S04]  /*07f0*/  LDG.E R17, desc[UR8][R2.64+0x10] ;  /* 0x0000100802117981 */ /* 0x000f28000c1e1900 */
[----:B------:R-:W4:Y:S04]  /*0800*/  LDG.E R18, desc[UR8][R2.64+0x14] ;  /* 0x0000140802127981 */ /* 0x000f28000c1e1900 */
[----:B------:R-:W5:Y:S04]  /*0810*/  LDG.E R19, desc[UR8][R2.64+0x18] ;  /* 0x0000180802137981 */ /* 0x000f68000c1e1900 */
[----:B------:R-:W5:Y:S01]  /*0820*/  LDG.E R20, desc[UR8][R2.64+0x1c] ;  /* 0x00001c0802147981 */ /* 0x000f62000c1e1900 */
[----:B------:R-:W-:Y:S01]  /*0830*/  VIADD R13, R13, 0x8 ;  /* 0x000000080d0d7836 */ /* 0x000fe20000000000 */
[----:B--2---:R-:W-:-:S04]  /*0840*/  FMNMX3 R12, R11, R12, R14, !PT ;  /* 0x0000000c0b0c7276 */ /* 0x004fc8000780000e */
[----:B---3--:R-:W-:-:S04]  /*0850*/  FMNMX3 R12, R12, R15, R16, !PT ;  /* 0x0000000f0c0c7276 */ /* 0x008fc80007800010 */
[----:B----4-:R-:W-:-:S04]  /*0860*/  FMNMX3 R12, R12, R17, R18, !PT ;  /* 0x000000110c0c7276 */ /* 0x010fc80007800012 */
[----:B-----5:R-:W-:-:S07]  /*0870*/  FMNMX3 R11, R12, R19, R20, !PT ;  /* 0x000000130c0b7276 */ /* 0x020fce0007800014 */
.L_x_51:
        /* <DEDUP_REMOVED lines=9> */
[----:B------:R-:W3:Y:S01]  /*0910*/  LDG.E R15, desc[UR8][R2.64+0xc] ;  /* 0x00000c08020f7981 */ /* 0x000ee2000c1e1900 */
[----:B------:R-:W-:Y:S01]  /*0920*/  VIADD R13, R13, 0x4 ;  /* 0x000000040d0d7836 */ /* 0x000fe20000000000 */
[----:B--2---:R-:W-:-:S04]  /*0930*/  FMNMX3 R11, R11, R12, R14, !PT ;  /* 0x0000000c0b0b7276 */ /* 0x004fc8000780000e */
[----:B---3--:R-:W-:-:S07]  /*0940*/  FMNMX3 R11, R11, R16, R15, !PT ;  /* 0x000000100b0b7276 */ /* 0x008fce000780000f */
.L_x_52:
[----:B------:R-:W-:Y:S05]  /*0950*/  @!P3 BRA `(.L_x_50) ;  /* 0x000000000030b947 */ /* 0x000fea0003800000 */
[----:B------:R-:W1:Y:S01]  /*0960*/  LDC.64 R2, c[0x0][0x380] ;  /* 0x0000e000ff027b82 */ /* 0x000e620000000a00 */
[----:B------:R-:W-:-:S04]  /*0970*/  IMAD.IADD R13, R10, 0x1, R13 ;  /* 0x000000010a0d7824 */ /* 0x000fc800078e020d */
[----:B-1----:R-:W-:-:S05]  /*0980*/  IMAD.WIDE R2, R13, 0x4, R2 ;  /* 0x000000040d027825 */ /* 0x002fca00078e0202 */
[----:B0-----:R-:W2:Y:S01]  /*0990*/  LDG.E R10, desc[UR8][R2.64] ;  /* 0x00000008020a7981 */ /* 0x001ea2000c1e1900 */
[----:B------:R-:W-:Y:S02]  /*09a0*/  ISETP.NE.AND P3, PT, R4, 0x1, PT ;  /* 0x000000010400780c */ /* 0x000fe40003f65270 */
[----:B--2---:R-:W-:-:S11]  /*09b0*/  FMNMX R11, R11, R10, !PT ;  /* 0x0000000a0b0b7209 */ /* 0x004fd60007800000 */
[----:B------:R-:W-:Y:S05]  /*09c0*/  @!P3 BRA `(.L_x_50) ;  /* 0x000000000014b947 */ /* 0x000fea0003800000 */
[----:B------:R-:W-:Y:S01]  /*09d0*/  ISETP.NE.AND P3, PT, R4, 0x2, PT ;  /* 0x000000020400780c */ /* 0x000fe20003f65270 */
[----:B------:R-:W2:-:S12]  /*09e0*/  LDG.E R10, desc[UR8][R2.64+0x4] ;  /* 0x00000408020a7981 */ /* 0x000e98000c1e1900 */
[----:B------:R-:W3:Y:S01]  /*09f0*/  @P3 LDG.E R12, desc[UR8][R2.64+0x8] ;  /* 0x00000808020c3981 */ /* 0x000ee2000c1e1900 */
[----:B--2---:R-:W-:-:S04]  /*0a00*/  FMNMX R11, R11, R10, !PT ;  /* 0x0000000a0b0b7209 */ /* 0x004fc80007800000 */
[----:B---3--:R-:W-:-:S07]  /*0a10*/  @P3 FMNMX R11, R11, R12, !PT ;  /* 0x0000000c0b0b3209 */ /* 0x008fce0007800000 */
.L_x_50:
[----:B------:R-:W-:Y:S05]  /*0a20*/  @P2 BRA `(.L_x_53) ;  /* 0xfffffff800982947 */ /* 0x000fea000383ffff */
.L_x_47:
[----:B------:R-:W1:Y:S01]  /*0a30*/  LDC.64 R2, c[0x0][0x388] ;  /* 0x0000e200ff027b82 */ /* 0x000e620000000a00 */
[----:B------:R-:W-:-:S04]  /*0a40*/  IMAD R7, R9, R7, R8 ;  /* 0x0000000709077224 */ /* 0x000fc800078e0208 */
[----:B-1----:R-:W-:-:S05]  /*0a50*/  IMAD.WIDE R2, R7, 0x4, R2 ;  /* 0x0000000407027825 */ /* 0x002fca00078e0202 */
[----:B0-----:R-:W-:Y:S01]  /*0a60*/  STG.E desc[UR8][R2.64], R11 ;  /* 0x0000000b02007986 */ /* 0x001fe2000c101908 */
[----:B------:R-:W-:Y:S05]  /*0a70*/  EXIT ;  /* 0x000000000000794d */ /* 0x000fea0003800000 */
.L_x_54:
        /* <DEDUP_REMOVED lines=16> */
.L_x_207:


//--------------------- .text._Z20tanhActivationKernelPPfS0_ii --------------------------
	.section	.text._Z20tanhActivationKernelPPfS0_ii,"ax",@progbits
	.align	128
        .global         _Z20tanhActivationKernelPPfS0_ii
        .type           _Z20tanhActivationKernelPPfS0_ii,@function
        .size           _Z20tanhActivationKernelPPfS0_ii,(.L_x_208 - _Z20tanhActivationKernelPPfS0_ii)
        .other          _Z20tanhActivationKernelPPfS0_ii,@"STO_CUDA_ENTRY STV_DEFAULT"
_Z20tanhActivationKernelPPfS0_ii:
.text._Z20tanhActivationKernelPPfS0_ii:
[----:B------:R-:W-:Y:S01]  /*0000*/  LDC R1, c[0x0][0x37c] ;  /* 0x0000df00ff017b82 */ /* 0x000fe20000000800 */
[----:B------:R-:W0:Y:S07]  /*0010*/  S2R R2, SR_TID.Y ;  /* 0x0000000000027919 */ /* 0x000e2e0000002200 */
[----:B------:R-:W1:Y:S01]  /*0020*/  LDC R11, c[0x0][0x360] ;  /* 0x0000d800ff0b7b82 */ /* 0x000e620000000800 */
[----:B------:R-:W2:Y:S01]  /*0030*/  LDCU.64 UR6, c[0x0][0x390] ;  /* 0x00007200ff0677ac */ /* 0x000ea20008000a00 */
[----:B------:R-:W1:Y:S06]  /*0040*/  S2R R0, SR_TID.X ;  /* 0x0000000000007919 */ /* 0x000e6c0000002100 */
[----:B------:R-:W0:Y:S08]  /*0050*/  S2UR UR5, SR_CTAID.Y ;  /* 0x00000000000579c3 */ /* 0x000e300000002600 */
[----:B------:R-:W0:Y:S08]  /*0060*/  LDC R5, c[0x0][0x364] ;  /* 0x0000d900ff057b82 */ /* 0x000e300000000800 */
[----:B------:R-:W1:Y:S01]  /*0070*/  S2UR UR4, SR_CTAID.X ;  /* 0x00000000000479c3 */ /* 0x000e620000002500 */
[----:B0-----:R-:W-:-:S05]  /*0080*/  IMAD R5, R5, UR5, R2 ;  /* 0x0000000505057c24 */ /* 0x001fca000f8e0202 */
[----:B--2---:R-:W-:Y:S01]  /*0090*/  ISETP.GE.AND P0, PT, R5, UR7, PT ;  /* 0x0000000705007c0c */ /* 0x004fe2000bf06270 */
[----:B-1----:R-:W-:-:S05]  /*00a0*/  IMAD R11, R11, UR4, R0 ;  /* 0x000000040b0b7c24 */ /* 0x002fca000f8e0200 */
[----:B------:R-:W-:-:S13]  /*00b0*/  ISETP.GE.OR P0, PT, R11, UR6, P0 ;  /* 0x000000060b007c0c */ /* 0x000fda0008706670 */
[----:B------:R-:W-:Y:S05]  /*00c0*/  @P0 EXIT ;  /* 0x000000000000094d */ /* 0x000fea0003800000 */
[----:B------:R-:W0:Y:S01]  /*00d0*/  LDC.64 R6, c[0x0][0x380] ;  /* 0x0000e000ff067b82 */ /* 0x000e220000000a00 */
[----:B------:R-:W1:Y:S07]  /*00e0*/  LDCU.64 UR4, c[0x0][0x358] ;  /* 0x00006b00ff0477ac */ /* 0x000e6e0008000a00 */
[----:B------:R-:W2:Y:S01]  /*00f0*/  LDC.64 R2, c[0x0][0x388] ;  /* 0x0000e200ff027b82 */ /* 0x000ea20000000a00 */
[----:B0-----:R-:W-:-:S06]  /*0100*/  IMAD.WIDE R6, R11, 0x8, R6 ;  /* 0x000000080b067825 */ /* 0x001fcc00078e0206 */
[----:B-1----:R-:W3:Y:S01]  /*0110*/  LDG.E.64 R6, desc[UR4][R6.64] ;  /* 0x0000000406067981 */ /* 0x002ee2000c1e1b00 */
[----:B--2---:R-:W-:-:S06]  /*0120*/  IMAD.WIDE R2, R11, 0x8, R2 ;  /* 0x000000080b027825 */ /* 0x004fcc00078e0202 */
[----:B------:R-:W2:Y:S01]  /*0130*/  LDG.E.64 R2, desc[UR4][R2.64] ;  /* 0x0000000402027981 */ /* 0x000ea2000c1e1b00 */
[----:B---3--:R-:W-:-:S06]  /*0140*/  IMAD.WIDE.U32 R8, R5, 0x4, R6 ;  /* 0x0000000405087825 */ /* 0x008fcc00078e0006 */
[----:B------:R-:W3:Y:S01]  /*0150*/  LDG.E R8, desc[UR4][R8.64] ;  /* 0x0000000408087981 */ /* 0x000ee2000c1e1900 */
[----:B------:R-:W-:Y:S01]  /*0160*/  MOV R10, 0x3c80f082 ;  /* 0x3c80f082000a7802 */ /* 0x000fe20000000f00 */
[----:B------:R-:W-:Y:S02]  /*0170*/  HFMA2 R13, -RZ, RZ, 1.875, 0 ;  /* 0x3f800000ff0d7431 */ /* 0x000fe400000001ff */
[----:B--2---:R-:W-:-:S04]  /*0180*/  IMAD.WIDE.U32 R2, R5, 0x4, R2 ;  /* 0x0000000405027825 */ /* 0x004fc800078e0002 */
[----:B---3--:R-:W-:-:S06]  /*0190*/  FMUL R0, |R8|, 2.8853900432586669922 ;  /* 0x4038aa3b08007820 */ /* 0x008fcc0000400200 */
[----:B------:R-:W0:Y:S01]  /*01a0*/  MUFU.EX2 R0, R0 ;  /* 0x0000000000007308 */ /* 0x000e220000000800 */
[----:B------:R-:W-:Y:S01]  /*01b0*/  FMUL R11, R8, R8 ;  /* 0x00000008080b7220 */ /* 0x000fe20000400000 */
[----:B0-----:R-:W-:-:S06]  /*01c0*/  FADD R4, R0, 1 ;  /* 0x3f80000000047421 */ /* 0x001fcc0000000000 */
[----:B------:R-:W0:Y:S01]  /*01d0*/  MUFU.RCP R4, R4 ;  /* 0x0000000400047308 */ /* 0x000e220000001000 */
[----:B------:R-:W-:Y:S01]  /*01e0*/  FFMA R10, R11, R10, -0.052303962409496307373 ;  /* 0xbd563cae0b0a7423 */ /* 0x000fe2000000000a */
[----:B------:R-:W-:-:S03]  /*01f0*/  FSETP.GE.AND P1, PT, |R8|, 0.60000002384185791016, PT ;  /* 0x3f19999a0800780b */ /* 0x000fc60003f26200 */
[----:B------:R-:W-:Y:S01]  /*0200*/  FFMA R10, R11, R10, 0.1331529766321182251 ;  /* 0x3e0859410b0a7423 */ /* 0x000fe2000000000a */
[----:B------:R-:W-:-:S03]  /*0210*/  FSETP.GE.AND P0, PT, |R8|, 9.010913848876953125, PT ;  /* 0x41102cb40800780b */ /* 0x000fc60003f06200 */
[----:B------:R-:W-:Y:S01]  /*0220*/  FFMA R0, R11, R10, -0.33332768082618713379 ;  /* 0xbeaaa9ed0b007423 */ /* 0x000fe2000000000a */
[----:B0-----:R-:W-:-:S03]  /*0230*/  FFMA R6, R4, -2, R13 ;  /* 0xc000000004067823 */ /* 0x001fc6000000000d */
[----:B------:R-:W-:Y:S02]  /*0240*/  FFMA R11, R11, R0, RZ ;  /* 0x000000000b0b7223 */ /* 0x000fe400000000ff */
[----:B------:R-:W-:-:S04]  /*0250*/  FSEL R7, R6, 1, !P0 ;  /* 0x3f80000006077808 */ /* 0x000fc80004000000 */
[--C-:B------:R-:W-:Y:S01]  /*0260*/  LOP3.LUT R7, R7, 0x80000000, R8.reuse, 0xb8, !PT ;  /* 0x8000000007077812 */ /* 0x100fe200078eb808 */
[----:B------:R-:W-:-:S05]  /*0270*/  @!P1 FFMA R7, R8, R11, R8 ;  /* 0x0000000b08079223 */ /* 0x000fca0000000008 */
[----:B------:R-:W-:Y:S01]  /*0280*/  STG.E desc[UR4][R2.64], R7 ;  /* 0x0000000702007986 */ /* 0x000fe2000c101904 */
[----:B------:R-:W-:Y:S05]  /*0290*/  EXIT ;  /* 0x000000000000794d */ /* 0x000fea0003800000 */
.L_x_55:
        /* <DEDUP_REMOVED lines=14> */
.L_x_208:


//--------------------- .text._Z20reluActivationKernelPPfS0_ii --------------------------
	.section	.text._Z20reluActivationKernelPPfS0_ii,"ax",@progbits
	.align	128
        .global         _Z20reluActivationKernelPPfS0_ii
        .type           _Z20reluActivationKernelPPfS0_ii,@function
        .size           _Z20reluActivationKernelPPfS0_ii,(.L_x_209 - _Z20reluActivationKernelPPfS0_ii)
        .other          _Z20reluActivationKernelPPfS0_ii,@"STO_CUDA_ENTRY STV_DEFAULT"
_Z20reluActivationKernelPPfS0_ii:
.text._Z20reluActivationKernelPPfS0_ii:
        /* <DEDUP_REMOVED lines=22> */
[----:B--2---:R-:W-:Y:S01]  /*0160*/  IMAD.WIDE.U32 R8, R9, 0x4, R6 ;  /* 0x0000000409087825 */ /* 0x004fe200078e0006 */
[----:B---3--:R-:W-:-:S05]  /*0170*/  FMNMX R11, RZ, R4, !PT ;  /* 0x00000004ff0b7209 */ /* 0x008fca0007800000 */
[----:B------:R-:W-:Y:S01]  /*0180*/  STG.E desc[UR4][R8.64], R11 ;  /* 0x0000000b08007986 */ /* 0x000fe2000c101904 */
[----:B------:R-:W-:Y:S05]  /*0190*/  EXIT ;  /* 0x000000000000794d */ /* 0x000fea0003800000 */
.L_x_56:
        /* <DEDUP_REMOVED lines=14> */
.L_x_209:


//--------------------- .text._Z31convolutionWithoutPaddingKernelPPfS0_S0_ii --------------------------
	.section	.text._Z31convolutionWithoutPaddingKernelPPfS0_S0_ii,"ax",@progbits
	.align	128
        .global         _Z31convolutionWithoutPaddingKernelPPfS0_S0_ii
        .type           _Z31convolutionWithoutPaddingKernelPPfS0_S0_ii,@function
        .size           _Z31convolutionWithoutPaddingKernelPPfS0_S0_ii,(.L_x_210 - _Z31convolutionWithoutPaddingKernelPPfS0_S0_ii)
        .other          _Z31convolutionWithoutPaddingKernelPPfS0_S0_ii,@"STO_CUDA_ENTRY STV_DEFAULT"
_Z31convolutionWithoutPaddingKernelPPfS0_S0_ii:
.text._Z31convolutionWithoutPaddingKernelPPfS0_S0_ii:
[----:B------:R-:W-:Y:S01]  /*0000*/  LDC R1, c[0x0][0x37c] ;  /* 0x0000df00ff017b82 */ /* 0x000fe20000000800 */
[----:B------:R-:W0:Y:S07]  /*0010*/  S2R R0, SR_TID.X ;  /* 0x0000000000007919 */ /* 0x000e2e0000002100 */
[----:B------:R-:W0:Y:S01]  /*0020*/  S2UR UR4, SR_CTAID.X ;  /* 0x00000000000479c3 */ /* 0x000e220000002500 */
[----:B------:R-:W1:Y:S07]  /*0030*/  S2R R2, SR_TID.Y ;  /* 0x0000000000027919 */ /* 0x000e6e0000002200 */
[----:B------:R-:W0:Y:S08]  /*0040*/  LDC R3, c[0x0][0x360] ;  /* 0x0000d800ff037b82 */ /* 0x000e300000000800 */
[----:B------:R-:W1:Y:S08]  /*0050*/  S2UR UR5, SR_CTAID.Y ;  /* 0x00000000000579c3 */ /* 0x000e700000002600 */
[----:B------:R-:W1:Y:S08]  /*0060*/  LDC R5, c[0x0][0x364] ;  /* 0x0000d900ff057b82 */ /* 0x000e700000000800 */
[----:B------:R-:W2:Y:S01]  /*0070*/  LDC.64 R6, c[0x0][0x398] ;  /* 0x0000e600ff067b82 */ /* 0x000ea20000000a00 */
[----:B0-----:R-:W-:-:S02]  /*0080*/  IMAD R0, R3, UR4, R0 ;  /* 0x0000000403007c24 */ /* 0x001fc4000f8e0200 */
[----:B-1----:R-:W-:-:S05]  /*0090*/  IMAD R3, R5, UR5, R2 ;  /* 0x0000000505037c24 */ /* 0x002fca000f8e0202 */
[----:B------:R-:W-:Y:S01]  /*00a0*/  VIMNMX R5, PT, PT, R0, R3, !PT ;  /* 0x0000000300057248 */ /* 0x000fe20007fe0100 */
[----:B--2---:R-:W-:Y:S01]  /*00b0*/  IMAD.IADD R2, R6, 0x1, -R7 ;  /* 0x0000000106027824 */ /* 0x004fe200078e0a07 */
[----:B------:R-:W-:-:S04]  /*00c0*/  ISETP.GE.AND P0, PT, R7, 0x1, PT ;  /* 0x000000010700780c */ /* 0x000fc80003f06270 */
[----:B------:R-:W-:-:S13]  /*00d0*/  ISETP.GT.OR P0, PT, R5, R2, !P0 ;  /* 0x000000020500720c */ /* 0x000fda0004704670 */
[----:B------:R-:W-:Y:S05]  /*00e0*/  @P0 EXIT ;  /* 0x000000000000094d */ /* 0x000fea0003800000 */
[----:B------:R-:W0:Y:S01]  /*00f0*/  LDC.64 R20, c[0x0][0x390] ;  /* 0x0000e400ff147b82 */ /* 0x000e220000000a00 */
[C---:B------:R-:W-:Y:S01]  /*0100*/  LOP3.LUT R5, R7.reuse, 0x7ffffff8, RZ, 0xc0, !PT ;  /* 0x7ffffff807057812 */ /* 0x040fe200078ec0ff */
[----:B------:R-:W-:Y:S01]  /*0110*/  HFMA2 R9, -RZ, RZ, 0, 0 ;  /* 0x00000000ff097431 */ /* 0x000fe200000001ff */
[----:B------:R-:W-:Y:S01]  /*0120*/  LOP3.LUT R2, R7, 0x7, RZ, 0xc0, !PT ;  /* 0x0000000707027812 */ /* 0x000fe200078ec0ff */
[----:B------:R-:W-:Y:S01]  /*0130*/  IMAD.SHL.U32 R6, R3, 0x4, RZ ;  /* 0x0000000403067824 */ /* 0x000fe200078e00ff */
[----:B------:R-:W-:Y:S01]  /*0140*/  LOP3.LUT R4, R7, 0x3, RZ, 0xc0, !PT ;  /* 0x0000000307047812 */ /* 0x000fe200078ec0ff */
[----:B------:R-:W-:Y:S01]  /*0150*/  IMAD.MOV R8, RZ, RZ, -R5 ;  /* 0x000000ffff087224 */ /* 0x000fe200078e0a05 */
[----:B------:R-:W-:Y:S01]  /*0160*/  SHF.R.U32.HI R7, RZ, 0x1e, R3 ;  /* 0x0000001eff077819 */ /* 0x000fe20000011603 */
[----:B------:R-:W1:Y:S02]  /*0170*/  LDCU.64 UR6, c[0x0][0x358] ;  /* 0x00006b00ff0677ac */ /* 0x000e640008000a00 */
[----:B01----:R-:W-:-:S07]  /*0180*/  IMAD.WIDE R20, R0, 0x8, R20 ;  /* 0x0000000800147825 */ /* 0x003fce00078e0214 */
.L_x_151:
[----:B0-----:R-:W0:Y:S01]  /*0190*/  LDC.64 R14, c[0x0][0x388] ;  /* 0x0000e200ff0e7b82 */ /* 0x001e220000000a00 */
[----:B-1----:R-:W1:Y:S01]  /*01a0*/  LDCU UR4, c[0x0][0x39c] ;  /* 0x00007380ff0477ac */ /* 0x002e620008000800 */
[----:B------:R-:W-:Y:S02]  /*01b0*/  IMAD.IADD R11, R0, 0x1, R9 ;  /* 0x00000001000b7824 */ /* 0x000fe400078e0209 */
[----:B------:R-:W-:-:S04]  /*01c0*/  IMAD.MOV.U32 R10, RZ, RZ, RZ ;  /* 0x000000ffff0a7224 */ /* 0x000fc800078e00ff */
[----:B------:R-:W2:Y:S01]  /*01d0*/  LDC.64 R18, c[0x0][0x380] ;  /* 0x0000e000ff127b82 */ /* 0x000ea20000000a00 */
[----:B-1----:R-:W-:Y:S01]  /*01e0*/  UISETP.GE.U32.AND UP0, UPT, UR4, 0x8, UPT ;  /* 0x000000080400788c */ /* 0x002fe2000bf06070 */
[C---:B0-----:R-:W-:Y:S01]  /*01f0*/  IMAD.WIDE.U32 R14, R9.reuse, 0x8, R14 ;  /* 0x00000008090e7825 */ /* 0x041fe200078e000e */
[----:B------:R-:W-:-:S04]  /*0200*/  IADD3 R9, PT, PT, R9, 0x1, RZ ;  /* 0x0000000109097810 */ /* 0x000fc80007ffe0ff */
[----:B------:R-:W-:Y:S01]  /*0210*/  ISETP.NE.AND P0, PT, R9, UR4, PT ;  /* 0x0000000409007c0c */ /* 0x000fe2000bf05270 */
[----:B--2---:R-:W-:Y:S02]  /*0220*/  IMAD.WIDE R18, R11, 0x8, R18 ;  /* 0x000000080b127825 */ /* 0x004fe400078e0212 */
[----:B------:R-:W-:Y:S10]  /*0230*/  BRA.U !UP0, `(.L_x_57) ;  /* 0x00000011089c7547 */ /* 0x000ff4000b800000 */
[----:B------:R-:W-:Y:S01]  /*0240*/  SHF.R.U32.HI R7, RZ, 0x1e, R3 ;  /* 0x0000001eff077819 */ /* 0x000fe20000011603 */
[----:B------:R-:W-:Y:S01]  /*0250*/  IMAD.SHL.U32 R6, R3, 0x4, RZ ;  /* 0x0000000403067824 */ /* 0x000fe200078e00ff */
[----:B------:R-:W-:Y:S01]  /*0260*/  MOV R10, R8 ;  /* 0x00000008000a7202 */ /* 0x000fe20000000f00 */
[----:B------:R-:W-:Y:S01]  /*0270*/  UMOV UR4, URZ ;  /* 0x000000ff00047c82 */ /* 0x000fe20008000000 */
[----:B------:R-:W-:Y:S01]  /*0280*/  UMOV UR5, URZ ;  /* 0x000000ff00057c82 */ /* 0x000fe20008000000 */
[----:B------:R-:W-:Y:S02]  /*0290*/  IMAD.MOV.U32 R11, RZ, RZ, R6 ;  /* 0x000000ffff0b7224 */ /* 0x000fe400078e0006 */
[----:B------:R-:W-:-:S07]  /*02a0*/  IMAD.MOV.U32 R12, RZ, RZ, R7 ;  /* 0x000000ffff0c7224 */ /* 0x000fce00078e0007 */
.L_x_106:
[----:B------:R-:W2:Y:S04]  /*02b0*/  LDG.E.64 R22, desc[UR6][R18.64] ;  /* 0x0000000612167981 */ /* 0x000ea8000c1e1b00 */
[----:B------:R-:W3:Y:S04]  /*02c0*/  LDG.E.64 R16, desc[UR6][R14.64] ;  /* 0x000000060e107981 */ /* 0x000ee8000c1e1b00 */
[----:B0-----:R-:W4:Y:S01]  /*02d0*/  LDG.E.64 R24, desc[UR6][R20.64] ;  /* 0x0000000614187981 */ /* 0x001f22000c1e1b00 */
[----:B--2---:R-:W-:Y:S02]  /*02e0*/  IADD3 R22, P1, PT, R22, R11, RZ ;  /* 0x0000000b16167210 */ /* 0x004fe40007f3e0ff */
[----:B---3--:R-:W-:-:S02]  /*02f0*/  IADD3 R16, P2, PT, R16, UR4, RZ ;  /* 0x0000000410107c10 */ /* 0x008fc4000ff5e0ff */
[----:B------:R-:W-:Y:S02]  /*0300*/  IADD3.X R23, PT, PT, R23, R12, RZ, P1, !PT ;  /* 0x0000000c17177210 */ /* 0x000fe40000ffe4ff */
[----:B------:R-:W-:-:S03]  /*0310*/  IADD3.X R17, PT, PT, R17, UR5, RZ, P2, !PT ;  /* 0x0000000511117c10 */ /* 0x000fc600097fe4ff */
[----:B------:R-:W2:Y:S04]  /*0320*/  LD.E R13, desc[UR6][R22.64] ;  /* 0x00000006160d7980 */ /* 0x000ea8000c101900 */
[----:B------:R-:W2:Y:S01]  /*0330*/  LD.E R16, desc[UR6][R16.64] ;  /* 0x0000000610107980 */ /* 0x000ea2000c101900 */
[----:B----4-:R-:W-:-:S05]  /*0340*/  IADD3 R24, P1, PT, R24, R6, RZ ;  /* 0x0000000618187210 */ /* 0x010fca0007f3e0ff */
[----:B------:R-:W-:Y:S02]  /*0350*/  IMAD.X R25, R25, 0x1, R7, P1 ;  /* 0x0000000119197824 */ /* 0x000fe400008e0607 */
[----:B--2---:R-:W-:-:S05]  /*0360*/  FMUL R13, R13, R16 ;  /* 0x000000100d0d7220 */ /* 0x004fca0000400000 */
[----:B------:R0:W-:Y:S01]  /*0370*/  ATOM.E.ADD.F32.FTZ.RN.STRONG.GPU P1, RZ, desc[UR6][R24.64], R13 ;  /* 0x8000000d18ff79a2 */ /* 0x0001e2000c12f306 */
[----:B------:R-:W-:Y:S04]  /*0380*/  BSSY.RECONVERGENT B0, `(.L_x_58) ;  /* 0x0000015000007945 */ /* 0x000fe80003800200 */
[----:B0-----:R-:W-:Y:S05]  /*0390*/  @P1 BRA `(.L_x_59) ;  /* 0x00000000004c1947 */ /* 0x001fea0003800000 */
[----:B------:R-:W0:Y:S02]  /*03a0*/  QSPC.E.S P1, RZ, [R24] ;  /* 0x0000000018ff73aa */ /* 0x000e240000020500 */
[----:B0-----:R-:W-:Y:S05]  /*03b0*/  @!P1 BRA `(.L_x_60) ;  /* 0x0000000000189947 */ /* 0x001fea0003800000 */
[----:B------:R-:W-:-:S07]  /*03c0*/  MOV R24, R24 ;  /* 0x0000001800187202 */ /* 0x000fce0000000f00 */
.L_x_61:
[----:B------:R-:W0:Y:S02]  /*03d0*/  LDS R16, [R24] ;  /* 0x0000000018107984 */ /* 0x000e240000000800 */
[----:B0-----:R-:W-:-:S05]  /*03e0*/  FADD R17, R13, R16 ;  /* 0x000000100d117221 */ /* 0x001fca0000000000 */
[----:B------:R-:W0:Y:S02]  /*03f0*/  ATOMS.CAST.SPIN P1, [R24], R16, R17 ;  /* 0x000000101800758d */ /* 0x000e240001820011 */
[----:B0-----:R-:W-:Y:S05]  /*0400*/  @!P1 BRA `(.L_x_61) ;  /* 0xfffffffc00f09947 */ /* 0x001fea000383ffff */
[----:B------:R-:W-:Y:S05]  /*0410*/  BRA `(.L_x_59) ;  /* 0x00000000002c7947 */ /* 0x000fea0003800000 */
.L_x_60:
[----:B------:R-:W0:Y:S02]  /*0420*/  QSPC.E.D P1, RZ, [R24] ;  /* 0x0000000018ff73aa */ /* 0x000e240000020700 */
[----:B0-----:R-:W-:Y:S05]  /*0430*/  @!P1 BRA `(.L_x_62) ;  /* 0x0000000000189947 */ /* 0x001fea0003800000 */
.L_x_63:
[----:B------:R-:W2:Y:S02]  /*0440*/  LD.E R16, [R24] ;  /* 0x0000000018107980 */ /* 0x000ea40000100900 */
[----:B--2---:R-:W-:-:S06]  /*0450*/  FADD R17, R13, R16 ;  /* 0x000000100d117221 */ /* 0x004fcc0000000000 */
[----:B------:R-:W2:Y:S02]  /*0460*/  ATOM.E.CAST.SPIN PT, R17, [R24], R16, R17 ;  /* 0x000000101811738b */ /* 0x000ea400019e0111 */
[----:B--2---:R-:W-:-:S13]  /*0470*/  ISETP.EQ.U32.AND P1, PT, R17, 0x1, PT ;  /* 0x000000011100780c */ /* 0x004fda0003f22070 */
[----:B------:R-:W-:Y:S05]  /*0480*/  @!P1 BRA `(.L_x_63) ;  /* 0xfffffffc00ec9947 */ /* 0x000fea000383ffff */
[----:B------:R-:W-:Y:S05]  /*0490*/  BRA `(.L_x_59) ;  /* 0x00000000000c7947 */ /* 0x000fea0003800000 */
.L_x_62:
[----:B------:R-:W2:Y:S02]  /*04a0*/  LD.E R16, desc[UR6][R24.64] ;  /* 0x0000000618107980 */ /* 0x000ea4000c101900 */
[----:B--2---:R-:W-:-:S05]  /*04b0*/  FADD R13, R13, R16 ;  /* 0x000000100d0d7221 */ /* 0x004fca0000000000 */
[----:B------:R0:W-:Y:S02]  /*04c0*/  ST.E desc[UR6][R24.64], R13 ;  /* 0x0000000d18007985 */ /* 0x0001e4000c101906 */
.L_x_59:
[----:B------:R-:W-:Y:S05]  /*04d0*/  BSYNC.RECONVERGENT B0 ;  /* 0x0000000000007941 */ /* 0x000fea0003800200 */
.L_x_58:
[----:B------:R-:W2:Y:S04]  /*04e0*/  LDG.E.64 R22, desc[UR6][R18.64] ;  /* 0x0000000612167981 */ /* 0x000ea8000c1e1b00 */
[----:B------:R-:W3:Y:S04]  /*04f0*/  LDG.E.64 R16, desc[UR6][R14.64] ;  /* 0x000000060e107981 */ /* 0x000ee8000c1e1b00 */
[----:B0-----:R-:W4:Y:S01]  /*0500*/  LDG.E.64 R24, desc[UR6][R20.64] ;  /* 0x0000000614187981 */ /* 0x001f22000c1e1b00 */
[----:B--2---:R-:W-:Y:S02]  /*0510*/  IADD3 R22, P1, PT, R22, R11, RZ ;  /* 0x0000000b16167210 */ /* 0x004fe40007f3e0ff */
[----:B---3--:R-:W-:-:S03]  /*0520*/  IADD3 R16, P2, PT, R16, UR4, RZ ;  /* 0x0000000410107c10 */ /* 0x008fc6000ff5e0ff */
[----:B------:R-:W-:Y:S01]  /*0530*/  IMAD.X R23, R23, 0x1, R12, P1 ;  /* 0x0000000117177824 */ /* 0x000fe200008e060c */
[----:B------:R-:W-:-:S04]  /*0540*/  IADD3.X R17, PT, PT, R17, UR5, RZ, P2, !PT ;  /* 0x0000000511117c10 */ /* 0x000fc800097fe4ff */
[----:B------:R-:W2:Y:S04]  /*0550*/  LD.E R13, desc[UR6][R22.64+0x4] ;  /* 0x00000406160d7980 */ /* 0x000ea8000c101900 */
[----:B------:R-:W2:Y:S01]  /*0560*/  LD.E R16, desc[UR6][R16.64+0x4] ;  /* 0x0000040610107980 */ /* 0x000ea2000c101900 */
[----:B----4-:R-:W-:-:S04]  /*0570*/  IADD3 R24, P1, PT, R24, R6, RZ ;  /* 0x0000000618187210 */ /* 0x010fc80007f3e0ff */
[----:B------:R-:W-:Y:S01]  /*0580*/  IADD3.X R25, PT, PT, R25, R7, RZ, P1, !PT ;  /* 0x0000000719197210 */ /* 0x000fe20000ffe4ff */
[----:B--2---:R-:W-:-:S07]  /*0590*/  FMUL R13, R13, R16 ;  /* 0x000000100d0d7220 */ /* 0x004fce0000400000 */
[----:B------:R0:W-:Y:S01]  /*05a0*/  ATOM.E.ADD.F32.FTZ.RN.STRONG.GPU P1, RZ, desc[UR6][R24.64], R13 ;  /* 0x8000000d18ff79a2 */ /* 0x0001e2000c12f306 */
[----:B------:R-:W-:Y:S04]  /*05b0*/  BSSY.RECONVERGENT B0, `(.L_x_64) ;  /* 0x0000015000007945 */ /* 0x000fe80003800200 */
[----:B0-----:R-:W-:Y:S05]  /*05c0*/  @P1 BRA `(.L_x_65) ;  /* 0x00000000004c1947 */ /* 0x001fea0003800000 */
[----:B------:R-:W0:Y:S02]  /*05d0*/  QSPC.E.S P1, RZ, [R24] ;  /* 0x0000000018ff73aa */ /* 0x000e240000020500 */
[----:B0-----:R-:W-:Y:S05]  /*05e0*/  @!P1 BRA `(.L_x_66) ;  /* 0x0000000000189947 */ /* 0x001fea0003800000 */
[----:B------:R-:W-:-:S07]  /*05f0*/  MOV R24, R24 ;  /* 0x0000001800187202 */ /* 0x000fce0000000f00 */
.L_x_67:
[----:B------:R-:W0:Y:S02]  /*0600*/  LDS R16, [R24] ;  /* 0x0000000018107984 */ /* 0x000e240000000800 */
[----:B0-----:R-:W-:-:S05]  /*0610*/  FADD R17, R13, R16 ;  /* 0x000000100d117221 */ /* 0x001fca0000000000 */
[----:B------:R-:W0:Y:S02]  /*0620*/  ATOMS.CAST.SPIN P1, [R24], R16, R17 ;  /* 0x000000101800758d */ /* 0x000e240001820011 */
[----:B0-----:R-:W-:Y:S05]  /*0630*/  @!P1 BRA `(.L_x_67) ;  /* 0xfffffffc00f09947 */ /* 0x001fea000383ffff */
[----:B------:R-:W-:Y:S05]  /*0640*/  BRA `(.L_x_65) ;  /* 0x00000000002c7947 */ /* 0x000fea0003800000 */
.L_x_66:
[----:B------:R-:W0:Y:S02]  /*0650*/  QSPC.E.D P1, RZ, [R24] ;  /* 0x0000000018ff73aa */ /* 0x000e240000020700 */
[----:B0-----:R-:W-:Y:S05]  /*0660*/  @!P1 BRA `(.L_x_68) ;  /* 0x0000000000189947 */ /* 0x001fea0003800000 */
.L_x_69:
[----:B------:R-:W2:Y:S02]  /*0670*/  LD.E R16, [R24] ;  /* 0x0000000018107980 */ /* 0x000ea40000100900 */
[----:B--2---:R-:W-:-:S06]  /*0680*/  FADD R17, R13, R16 ;  /* 0x000000100d117221 */ /* 0x004fcc0000000000 */
[----:B------:R-:W2:Y:S02]  /*0690*/  ATOM.E.CAST.SPIN PT, R17, [R24], R16, R17 ;  /* 0x000000101811738b */ /* 0x000ea400019e0111 */
[----:B--2---:R-:W-:-:S13]  /*06a0*/  ISETP.EQ.U32.AND P1, PT, R17, 0x1, PT ;  /* 0x000000011100780c */ /* 0x004fda0003f22070 */
[----:B------:R-:W-:Y:S05]  /*06b0*/  @!P1 BRA `(.L_x_69) ;  /* 0xfffffffc00ec9947 */ /* 0x000fea000383ffff */
[----:B------:R-:W-:Y:S05]  /*06c0*/  BRA `(.L_x_65) ;  /* 0x00000000000c7947 */ /* 0x000fea0003800000 */
.L_x_68:
[----:B------:R-:W2:Y:S02]  /*06d0*/  LD.E R16, desc[UR6][R24.64] ;  /* 0x0000000618107980 */ /* 0x000ea4000c101900 */
[----:B--2---:R-:W-:-:S05]  /*06e0*/  FADD R13, R13, R16 ;  /* 0x000000100d0d7221 */ /* 0x004fca0000000000 */
[----:B------:R0:W-:Y:S02]  /*06f0*/  ST.E desc[UR6][R24.64], R13 ;  /* 0x0000000d18007985 */ /* 0x0001e4000c101906 */
.L_x_65:
[----:B------:R-:W-:Y:S05]  /*0700*/  BSYNC.RECONVERGENT B0 ;  /* 0x0000000000007941 */ /* 0x000fea0003800200 */
.L_x_64:
        /* <DEDUP_REMOVED lines=18> */
.L_x_73:
[----:B------:R-:W0:Y:S02]  /*0830*/  LDS R16, [R24] ;  /* 0x0000000018107984 */ /* 0x000e240000000800 */
[----:B0-----:R-:W-:-:S05]  /*0840*/  FADD R17, R13, R16 ;  /* 0x000000100d117221 */ /* 0x001fca0000000000 */
[----:B------:R-:W0:Y:S02]  /*0850*/  ATOMS.CAST.SPIN P1, [R24], R16, R17 ;  /* 0x000000101800758d */ /* 0x000e240001820011 */
[----:B0-----:R-:W-:Y:S05]  /*0860*/  @!P1 BRA `(.L_x_73) ;  /* 0xfffffffc00f09947 */ /* 0x001fea000383ffff */
[----:B------:R-:W-:Y:S05]  /*0870*/  BRA `(.L_x_71) ;  /* 0x00000000002c7947 */ /* 0x000fea0003800000 */
.L_x_72:
[----:B------:R-:W0:Y:S02]  /*0880*/  QSPC.E.D P1, RZ, [R24] ;  /* 0x0000000018ff73aa */ /* 0x000e240000020700 */
[----:B0-----:R-:W-:Y:S05]  /*0890*/  @!P1 BRA `(.L_x_74) ;  /* 0x0000000000189947 */ /* 0x001fea0003800000 */
.L_x_75:
[----:B------:R-:W2:Y:S02]  /*08a0*/  LD.E R16, [R24] ;  /* 0x0000000018107980 */ /* 0x000ea40000100900 */
[----:B--2---:R-:W-:-:S06]  /*08b0*/  FADD R17, R13, R16 ;  /* 0x000000100d117221 */ /* 0x004fcc0000000000 */
[----:B------:R-:W2:Y:S02]  /*08c0*/  ATOM.E.CAST.SPIN PT, R17, [R24], R16, R17 ;  /* 0x000000101811738b */ /* 0x000ea400019e0111 */
[----:B--2---:R-:W-:-:S13]  /*08d0*/  ISETP.EQ.U32.AND P1, PT, R17, 0x1, PT ;  /* 0x000000011100780c */ /* 0x004fda0003f22070 */
[----:B------:R-:W-:Y:S05]  /*08e0*/  @!P1 BRA `(.L_x_75) ;  /* 0xfffffffc00ec9947 */ /* 0x000fea000383ffff */
[----:B------:R-:W-:Y:S05]  /*08f0*/  BRA `(.L_x_71) ;  /* 0x00000000000c7947 */ /* 0x000fea0003800000 */
.L_x_74:
[----:B------:R-:W2:Y:S02]  /*0900*/  LD.E R16, desc[UR6][R24.64] ;  /* 0x0000000618107980 */ /* 0x000ea4000c101900 */
[----:B--2---:R-:W-:-:S05]  /*0910*/  FADD R13, R13, R16 ;  /* 0x000000100d0d7221 */ /* 0x004fca0000000000 */
[----:B------:R0:W-:Y:S02]  /*0920*/  ST.E desc[UR6][R24.64], R13 ;  /* 0x0000000d18007985 */ /* 0x0001e4000c101906 */
.L_x_71:
[----:B------:R-:W-:Y:S05]  /*0930*/  BSYNC.RECONVERGENT B0 ;  /* 0x0000000000007941 */ /* 0x000fea0003800200 */
.L_x_70:
        /* <DEDUP_REMOVED lines=18> */
.L_x_79:
[----:B------:R-:W0:Y:S02]  /*0a60*/  LDS R16, [R24] ;  /* 0x0000000018107984 */ /* 0x000e240000000800 */
[----:B0-----:R-:W-:-:S05]  /*0a70*/  FADD R17, R13, R16 ;  /* 0x000000100d117221 */ /* 0x001fca0000000000 */
[----:B------:R-:W0:Y:S02]  /*0a80*/  ATOMS.CAST.SPIN P1, [R24], R16, R17 ;  /* 0x000000101800758d */ /* 0x000e240001820011 */
[----:B0-----:R-:W-:Y:S05]  /*0a90*/  @!P1 BRA `(.L_x_79) ;  /* 0xfffffffc00f09947 */ /* 0x001fea000383ffff */
[----:B------:R-:W-:Y:S05]  /*0aa0*/  BRA `(.L_x_77) ;  /* 0x00000000002c7947 */ /* 0x000fea0003800000 */
.L_x_78:
[----:B------:R-:W0:Y:S02]  /*0ab0*/  QSPC.E.D P1, RZ, [R24] ;  /* 0x0000000018ff73aa */ /* 0x000e240000020700 */
[----:B0-----:R-:W-:Y:S05]  /*0ac0*/  @!P1 BRA `(.L_x_80) ;  /* 0x0000000000189947 */ /* 0x001fea0003800000 */
.L_x_81:
[----:B------:R-:W2:Y:S02]  /*0ad0*/  LD.E R16, [R24] ;  /* 0x0000000018107980 */ /* 0x000ea40000100900 */
[----:B--2---:R-:W-:-:S06]  /*0ae0*/  FADD R17, R13, R16 ;  /* 0x000000100d117221 */ /* 0x004fcc0000000000 */
[----:B------:R-:W2:Y:S02]  /*0af0*/  ATOM.E.CAST.SPIN PT, R17, [R24], R16, R17 ;  /* 0x000000101811738b */ /* 0x000ea400019e0111 */
[----:B--2---:R-:W-:-:S13]  /*0b00*/  ISETP.EQ.U32.AND P1, PT, R17, 0x1, PT ;  /* 0x000000011100780c */ /* 0x004fda0003f22070 */
[----:B------:R-:W-:Y:S05]  /*0b10*/  @!P1 BRA `(.L_x_81) ;  /* 0xfffffffc00ec9947 */ /* 0x000fea000383ffff */
[----:B------:R-:W-:Y:S05]  /*0b20*/  BRA `(.L_x_77) ;  /* 0x00000000000c7947 */ /* 0x000fea0003800000 */
.L_x_80:
[----:B------:R-:W2:Y:S02]  /*0b30*/  LD.E R16, desc[UR6][R24.64] ;  /* 0x0000000618107980 */ /* 0x000ea4000c101900 */
[----:B--2---:R-:W-:-:S05]  /*0b40*/  FADD R13, R13, R16 ;  /* 0x000000100d0d7221 */ /* 0x004fca0000000000 */
[----:B------:R0:W-:Y:S02]  /*0b50*/  ST.E desc[UR6][R24.64], R13 ;  /* 0x0000000d18007985 */ /* 0x0001e4000c101906 */
.L_x_77:
[----:B------:R-:W-:Y:S05]  /*0b60*/  BSYNC.RECONVERGENT B0 ;  /* 0x0000000000007941 */ /* 0x000fea0003800200 */
.L_x_76:
        /* <DEDUP_REMOVED lines=18> */
.L_x_85:
[----:B------:R-:W0:Y:S02]  /*0c90*/  LDS R16, [R24] ;  /* 0x0000000018107984 */ /* 0x000e240000000800 */
[----:B0-----:R-:W-:-:S05]  /*0ca0*/  FADD R17, R13, R16 ;  /* 0x000000100d117221 */ /* 0x001fca0000000000 */
[----:B------:R-:W0:Y:S02]  /*0cb0*/  ATOMS.CAST.SPIN P1, [R24], R16, R17 ;  /* 0x000000101800758d */ /* 0x000e240001820011 */
[----:B0-----:R-:W-:Y:S05]  /*0cc0*/  @!P1 BRA `(.L_x_85) ;  /* 0xfffffffc00f09947 */ /* 0x001fea000383ffff */
[----:B------:R-:W-:Y:S05]  /*0cd0*/  BRA `(.L_x_83) ;  /* 0x00000000002c7947 */ /* 0x000fea0003800000 */
.L_x_84:
[----:B------:R-:W0:Y:S02]  /*0ce0*/  QSPC.E.D P1, RZ, [R24] ;  /* 0x0000000018ff73aa */ /* 0x000e240000020700 */
[----:B0-----:R-:W-:Y:S05]  /*0cf0*/  @!P1 BRA `(.L_x_86) ;  /* 0x0000000000189947 */ /* 0x001fea0003800000 */
.L_x_87:
[----:B------:R-:W2:Y:S02]  /*0d00*/  LD.E R16, [R24] ;  /* 0x0000000018107980 */ /* 0x000ea40000100900 */
[----:B--2---:R-:W-:-:S06]  /*0d10*/  FADD R17, R13, R16 ;  /* 0x000000100d117221 */ /* 0x004fcc0000000000 */
[----:B------:R-:W2:Y:S02]  /*0d20*/  ATOM.E.CAST.SPIN PT, R17, [R24], R16, R17 ;  /* 0x000000101811738b */ /* 0x000ea400019e0111 */
[----:B--2---:R-:W-:-:S13]  /*0d30*/  ISETP.EQ.U32.AND P1, PT, R17, 0x1, PT ;  /* 0x000000011100780c */ /* 0x004fda0003f22070 */
[----:B------:R-:W-:Y:S05]  /*0d40*/  @!P1 BRA `(.L_x_87) ;  /* 0xfffffffc00ec9947 */ /* 0x000fea000383ffff */
[----:B------:R-:W-:Y:S05]  /*0d50*/  BRA `(.L_x_83) ;  /* 0x00000000000c7947 */ /* 0x000fea0003800000 */
.L_x_86:
[----:B------:R-:W2:Y:S02]  /*0d60*/  LD.E R16, desc[UR6][R24.64] ;  /* 0x0000000618107980 */ /* 0x000ea4000c101900 */
[----:B--2---:R-:W-:-:S05]  /*0d70*/  FADD R13, R13, R16 ;  /* 0x000000100d0d7221 */ /* 0x004fca0000000000 */
[----:B------:R0:W-:Y:S02]  /*0d80*/  ST.E desc[UR6][R24.64], R13 ;  /* 0x0000000d18007985 */ /* 0x0001e4000c101906 */
.L_x_83:
[----:B------:R-:W-:Y:S05]  /*0d90*/  BSYNC.RECONVERGENT B0 ;  /* 0x0000000000007941 */ /* 0x000fea0003800200 */
.L_x_82:
        /* <DEDUP_REMOVED lines=18> */
.L_x_91:
[----:B------:R-:W0:Y:S02]  /*0ec0*/  LDS R16, [R24] ;  /* 0x0000000018107984 */ /* 0x000e240000000800 */
[----:B0-----:R-:W-:-:S05]  /*0ed0*/  FADD R17, R13, R16 ;  /* 0x000000100d117221 */ /* 0x001fca0000000000 */
[----:B------:R-:W0:Y:S02]  /*0ee0*/  ATOMS.CAST.SPIN P1, [R24], R16, R17 ;  /* 0x000000101800758d */ /* 0x000e240001820011 */
[----:B0-----:R-:W-:Y:S05]  /*0ef0*/  @!P1 BRA `(.L_x_91) ;  /* 0xfffffffc00f09947 */ /* 0x001fea000383ffff */
[----:B------:R-:W-:Y:S05]  /*0f00*/  BRA `(.L_x_89) ;  /* 0x00000000002c7947 */ /* 0x000fea0003800000 */
.L_x_90:
[----:B------:R-:W0:Y:S02]  /*0f10*/  QSPC.E.D P1, RZ, [R24] ;  /* 0x0000000018ff73aa */ /* 0x000e240000020700 */
[----:B0-----:R-:W-:Y:S05]  /*0f20*/  @!P1 BRA `(.L_x_92) ;  /* 0x0000000000189947 */ /* 0x001fea0003800000 */
.L_x_93:
[----:B------:R-:W2:Y:S02]  /*0f30*/  LD.E R16, [R24] ;  /* 0x0000000018107980 */ /* 0x000ea40000100900 */
[----:B--2---:R-:W-:-:S06]  /*0f40*/  FADD R17, R13, R16 ;  /* 0x000000100d117221 */ /* 0x004fcc0000000000 */
[----:B------:R-:W2:Y:S02]  /*0f50*/  ATOM.E.CAST.SPIN PT, R17, [R24], R16, R17 ;  /* 0x000000101811738b */ /* 0x000ea400019e0111 */
[----:B--2---:R-:W-:-:S13]  /*0f60*/  ISETP.EQ.U32.AND P1, PT, R17, 0x1, PT ;  /* 0x000000011100780c */ /* 0x004fda0003f22070 */
[----:B------:R-:W-:Y:S05]  /*0f70*/  @!P1 BRA `(.L_x_93) ;  /* 0xfffffffc00ec9947 */ /* 0x000fea000383ffff */
[----:B------:R-:W-:Y:S05]  /*0f80*/  BRA `(.L_x_89) ;  /* 0x00000000000c7947 */ /* 0x000fea0003800000 */
.L_x_92:
[----:B------:R-:W2:Y:S02]  /*0f90*/  LD.E R16, desc[UR6][R24.64] ;  /* 0x0000000618107980 */ /* 0x000ea4000c101900 */
[----:B--2---:R-:W-:-:S05]  /*0fa0*/  FADD R13, R13, R16 ;  /* 0x000000100d0d7221 */ /* 0x004fca0000000000 */
[----:B------:R0:W-:Y:S02]  /*0fb0*/  ST.E desc[UR6][R24.64], R13 ;  /* 0x0000000d18007985 */ /* 0x0001e4000c101906 */
.L_x_89:
[----:B------:R-:W-:Y:S05]  /*0fc0*/  BSYNC.RECONVERGENT B0 ;  /* 0x0000000000007941 */ /* 0x000fea0003800200 */
.L_x_88:
        /* <DEDUP_REMOVED lines=18> */
.L_x_97:
[----:B------:R-:W0:Y:S02]  /*10f0*/  LDS R16, [R24] ;  /* 0x0000000018107984 */ /* 0x000e240000000800 */
[----:B0-----:R-:W-:-:S05]  /*1100*/  FADD R17, R13, R16 ;  /* 0x000000100d117221 */ /* 0x001fca0000000000 */
[----:B------:R-:W0:Y:S02]  /*1110*/  ATOMS.CAST.SPIN P1, [R24], R16, R17 ;  /* 0x000000101800758d */ /* 0x000e240001820011 */
[----:B0-----:R-:W-:Y:S05]  /*1120*/  @!P1 BRA `(.L_x_97) ;  /* 0xfffffffc00f09947 */ /* 0x001fea000383ffff */
[----:B------:R-:W-:Y:S05]  /*1130*/  BRA `(.L_x_95) ;  /* 0x00000000002c7947 */ /* 0x000fea0003800000 */
.L_x_96:
[----:B------:R-:W0:Y:S02]  /*1140*/  QSPC.E.D P1, RZ, [R24] ;  /* 0x0000000018ff73aa */ /* 0x000e240000020700 */
[----:B0-----:R-:W-:Y:S05]  /*1150*/  @!P1 BRA `(.L_x_98) ;  /* 0x0000000000189947 */ /* 0x001fea0003800000 */
.L_x_99:
[----:B------:R-:W2:Y:S02]  /*1160*/  LD.E R16, [R24] ;  /* 0x0000000018107980 */ /* 0x000ea40000100900 */
[----:B--2---:R-:W-:-:S06]  /*1170*/  FADD R17, R13, R16 ;  /* 0x000000100d117221 */ /* 0x004fcc0000000000 */
[----:B------:R-:W2:Y:S02]  /*1180*/  ATOM.E.CAST.SPIN PT, R17, [R24], R16, R17 ;  /* 0x000000101811738b */ /* 0x000ea400019e0111 */
[----:B--2---:R-:W-:-:S13]  /*1190*/  ISETP.EQ.U32.AND P1, PT, R17, 0x1, PT ;  /* 0x000000011100780c */ /* 0x004fda0003f22070 */
[----:B------:R-:W-:Y:S05]  /*11a0*/  @!P1 BRA `(.L_x_99) ;  /* 0xfffffffc00ec9947 */ /* 0x000fea000383ffff */
[----:B------:R-:W-:Y:S05]  /*11b0*/  BRA `(.L_x_95) ;  /* 0x00000000000c7947 */ /* 0x000fea0003800000 */
.L_x_98:
[----:B------:R-:W2:Y:S02]  /*11c0*/  LD.E R16, desc[UR6][R24.64] ;  /* 0x0000000618107980 */ /* 0x000ea4000c101900 */
[----:B--2---:R-:W-:-:S05]  /*11d0*/  FADD R13, R13, R16 ;  /* 0x000000100d0d7221 */ /* 0x004fca0000000000 */
[----:B------:R0:W-:Y:S02]  /*11e0*/  ST.E desc[UR6][R24.64], R13 ;  /* 0x0000000d18007985 */ /* 0x0001e4000c101906 */
.L_x_95:
[----:B------:R-:W-:Y:S05]  /*11f0*/  BSYNC.RECONVERGENT B0 ;  /* 0x0000000000007941 */ /* 0x000fea0003800200 */
.L_x_94:
        /* <DEDUP_REMOVED lines=18> */
.L_x_103:
[----:B------:R-:W0:Y:S02]  /*1320*/  LDS R16, [R24] ;  /* 0x0000000018107984 */ /* 0x000e240000000800 */
[----:B0-----:R-:W-:-:S05]  /*1330*/  FADD R17, R13, R16 ;  /* 0x000000100d117221 */ /* 0x001fca0000000000 */
[----:B------:R-:W0:Y:S02]  /*1340*/  ATOMS.CAST.SPIN P1, [R24], R16, R17 ;  /* 0x000000101800758d */ /* 0x000e240001820011 */
[----:B0-----:R-:W-:Y:S05]  /*1350*/  @!P1 BRA `(.L_x_103) ;  /* 0xfffffffc00f09947 */ /* 0x001fea000383ffff */
[----:B------:R-:W-:Y:S05]  /*1360*/  BRA `(.L_x_101) ;  /* 0x00000000002c7947 */ /* 0x000fea0003800000 */
.L_x_102:
[----:B------:R-:W0:Y:S02]  /*1370*/  QSPC.E.D P1, RZ, [R24] ;  /* 0x0000000018ff73aa */ /* 0x000e240000020700 */
[----:B0-----:R-:W-:Y:S05]  /*1380*/  @!P1 BRA `(.L_x_104) ;  /* 0x0000000000189947 */ /* 0x001fea0003800000 */
.L_x_105:
[----:B------:R-:W2:Y:S02]  /*1390*/  LD.E R16, [R24] ;  /* 0x0000000018107980 */ /* 0x000ea40000100900 */
[----:B--2---:R-:W-:-:S06]  /*13a0*/  FADD R17, R13, R16 ;  /* 0x000000100d117221 */ /* 0x004fcc0000000000 */
[----:B------:R-:W2:Y:S02]  /*13b0*/  ATOM.E.CAST.SPIN PT, R17, [R24], R16, R17 ;  /* 0x000000101811738b */ /* 0x000ea400019e0111 */
[----:B--2---:R-:W-:-:S13]  /*13c0*/  ISETP.EQ.U32.AND P1, PT, R17, 0x1, PT ;  /* 0x000000011100780c */ /* 0x004fda0003f22070 */
[----:B------:R-:W-:Y:S05]  /*13d0*/  @!P1 BRA `(.L_x_105) ;  /* 0xfffffffc00ec9947 */ /* 0x000fea000383ffff */
[----:B------:R-:W-:Y:S05]  /*13e0*/  BRA `(.L_x_101) ;  /* 0x00000000000c7947 */ /* 0x000fea0003800000 */
.L_x_104:
[----:B------:R-:W2:Y:S02]  /*13f0*/  LD.E R16, desc[UR6][R24.64] ;  /* 0x0000000618107980 */ /* 0x000ea4000c101900 */
[----:B--2---:R-:W-:-:S05]  /*1400*/  FADD R13, R13, R16 ;  /* 0x000000100d0d7221 */ /* 0x004fca0000000000 */
[----:B------:R0:W-:Y:S02]  /*1410*/  ST.E desc[UR6][R24.64], R13 ;  /* 0x0000000d18007985 */ /* 0x0001e4000c101906 */
.L_x_101:
[----:B------:R-:W-:Y:S05]  /*1420*/  BSYNC.RECONVERGENT B0 ;  /* 0x0000000000007941 */ /* 0x000fea0003800200 */
.L_x_100:
[----:B------:R-:W-:Y:S01]  /*1430*/  VIADD R10, R10, 0x8 ;  /* 0x000000080a0a7836 */ /* 0x000fe20000000000 */
[----:B------:R-:W-:Y:S01]  /*1440*/  UIADD3 UR4, UP0, UPT, UR4, 0x20, URZ ;  /* 0x0000002004047890 */ /* 0x000fe2000ff1e0ff */
[----:B------:R-:W-:-:S03]  /*1450*/  IADD3 R11, P2, PT, R11, 0x20, RZ ;  /* 0x000000200b0b7810 */ /* 0x000fc60007f5e0ff */
[----:B------:R-:W-:Y:S01]  /*1460*/  ISETP.NE.AND P1, PT, R10, RZ, PT ;  /* 0x000000ff0a00720c */ /* 0x000fe20003f25270 */
[----:B------:R-:W-:Y:S01]  /*1470*/  UIADD3.X UR5, UPT, UPT, URZ, UR5, URZ, UP0, !UPT ;  /* 0x00000005ff057290 */ /* 0x000fe200087fe4ff */
[----:B------:R-:W-:-:S11]  /*1480*/  IMAD.X R12, RZ, RZ, R12, P2 ;  /* 0x000000ffff0c7224 */ /* 0x000fd600010e060c */
[----:B------:R-:W-:Y:S05]  /*1490*/  @P1 BRA `(.L_x_106) ;  /* 0xffffffec00841947 */ /* 0x000fea000383ffff */
[----:B------:R-:W-:-:S07]  /*14a0*/  MOV R10, R5 ;  /* 0x00000005000a7202 */ /* 0x000fce0000000f00 */
.L_x_57:
[----:B------:R-:W-:Y:S01]  /*14b0*/  ISETP.NE.AND P1, PT, R2, RZ, PT ;  /* 0x000000ff0200720c */ /* 0x000fe20003f25270 */
[----:B------:R-:W-:-:S12]  /*14c0*/  BSSY.RECONVERGENT B0, `(.L_x_107) ;  /* 0x0000100000007945 */ /* 0x000fd80003800200 */
[----:B------:R-:W-:Y:S05]  /*14d0*/  @!P1 BRA `(.L_x_108) ;  /* 0x0000000c00f89947 */ /* 0x000fea0003800000 */
[----:B------:R-:W-:-:S05]  /*14e0*/  VIADD R11, R2, 0xffffffff ;  /* 0xffffffff020b7836 */ /* 0x000fca0000000000 */
[----:B------:R-:W-:-:S13]  /*14f0*/  ISETP.GE.U32.AND P1, PT, R11, 0x3, PT ;  /* 0x000000030b00780c */ /* 0x000fda0003f26070 */
[----:B------:R-:W-:Y:S05]  /*1500*/  @!P1 BRA `(.L_x_109) ;  /* 0x0000000800349947 */ /* 0x000fea0003800000 */
[----:B------:R-:W2:Y:S04]  /*1510*/  LDG.E.64 R16, desc[UR6][R18.64] ;  /* 0x0000000612107981 */ /* 0x000ea8000c1e1b00 */
[----:B0-----:R-:W3:Y:S01]  /*1520*/  LDG.E.64 R12, desc[UR6][R14.64] ;  /* 0x000000060e0c7981 */ /* 0x001ee2000c1e1b00 */
[----:B------:R-:W-:-:S03]  /*1530*/  IMAD.IADD R11, R3, 0x1, R10 ;  /* 0x00000001030b7824 */ /* 0x000fc600078e020a */
[----:B------:R-:W4:Y:S01]  /*1540*/  LDG.E.64 R22, desc[UR6][R20.64] ;  /* 0x0000000614167981 */ /* 0x000f22000c1e1b00 */
[----:B--2---:R-:W-:-:S04]  /*1550*/  IMAD.WIDE.U32 R16, R11, 0x4, R16 ;  /* 0x000000040b107825 */ /* 0x004fc800078e0010 */
[----:B---3--:R-:W-:Y:S02]  /*1560*/  IMAD.WIDE.U32 R12, R10, 0x4, R12 ;  /* 0x000000040a0c7825 */ /* 0x008fe400078e000c */
        /* <DEDUP_REMOVED lines=11> */
.L_x_113:
[----:B------:R-:W0:Y:S02]  /*1620*/  LDS R12, [R22] ;  /* 0x00000000160c7984 */ /* 0x000e240000000800 */
[----:B0-----:R-:W-:-:S05]  /*1630*/  FADD R13, R25, R12 ;  /* 0x0000000c190d7221 */ /* 0x001fca0000000000 */
[----:B------:R-:W0:Y:S02]  /*1640*/  ATOMS.CAST.SPIN P1, [R22], R12, R13 ;  /* 0x0000000c1600758d */ /* 0x000e24000182000d */
[----:B0-----:R-:W-:Y:S05]  /*1650*/  @!P1 BRA `(.L_x_113) ;  /* 0xfffffffc00f09947 */ /* 0x001fea000383ffff */
[----:B------:R-:W-:Y:S05]  /*1660*/  BRA `(.L_x_111) ;  /* 0x00000000002c7947 */ /* 0x000fea0003800000 */
.L_x_112:
[----:B------:R-:W0:Y:S02]  /*1670*/  QSPC.E.D P1, RZ, [R22] ;  /* 0x0000000016ff73aa */ /* 0x000e240000020700 */
[----:B0-----:R-:W-:Y:S05]  /*1680*/  @!P1 BRA `(.L_x_114) ;  /* 0x0000000000189947 */ /* 0x001fea0003800000 */
.L_x_115:
[----:B------:R-:W2:Y:S02]  /*1690*/  LD.E R12, [R22] ;  /* 0x00000000160c7980 */ /* 0x000ea40000100900 */
[----:B--2---:R-:W-:-:S06]  /*16a0*/  FADD R13, R25, R12 ;  /* 0x0000000c190d7221 */ /* 0x004fcc0000000000 */
[----:B------:R-:W2:Y:S02]  /*16b0*/  ATOM.E.CAST.SPIN PT, R13, [R22], R12, R13 ;  /* 0x0000000c160d738b */ /* 0x000ea400019e010d */
[----:B--2---:R-:W-:-:S13]  /*16c0*/  ISETP.EQ.U32.AND P1, PT, R13, 0x1, PT ;  /* 0x000000010d00780c */ /* 0x004fda0003f22070 */
[----:B------:R-:W-:Y:S05]  /*16d0*/  @!P1 BRA `(.L_x_115) ;  /* 0xfffffffc00ec9947 */ /* 0x000fea000383ffff */
[----:B------:R-:W-:Y:S05]  /*16e0*/  BRA `(.L_x_111) ;  /* 0x00000000000c7947 */ /* 0x000fea0003800000 */
.L_x_114:
[----:B------:R-:W2:Y:S02]  /*16f0*/  LD.E R11, desc[UR6][R22.64] ;  /* 0x00000006160b7980 */ /* 0x000ea4000c101900 */
[----:B--2---:R-:W-:-:S05]  /*1700*/  FADD R11, R25, R11 ;  /* 0x0000000b190b7221 */ /* 0x004fca0000000000 */
[----:B------:R0:W-:Y:S02]  /*1710*/  ST.E desc[UR6][R22.64], R11 ;  /* 0x0000000b16007985 */ /* 0x0001e4000c101906 */
.L_x_111:
[----:B------:R-:W-:Y:S05]  /*1720*/  BSYNC.RECONVERGENT B1 ;  /* 0x0000000000017941 */ /* 0x000fea0003800200 */
.L_x_110:
[----:B------:R-:W2:Y:S04]  /*1730*/  LDG.E.64 R12, desc[UR6][R18.64] ;  /* 0x00000006120c7981 */ /* 0x000ea8000c1e1b00 */
[----:B0-----:R-:W3:Y:S01]  /*1740*/  LDG.E.64 R22, desc[UR6][R14.64] ;  /* 0x000000060e167981 */ /* 0x001ee2000c1e1b00 */
[----:B------:R-:W-:-:S03]  /*1750*/  IADD3 R16, P1, PT, R3, R10, RZ ;  /* 0x0000000a03107210 */ /* 0x000fc60007f3e0ff */
[----:B------:R-:W4:Y:S02]  /*1760*/  LDG.E.64 R24, desc[UR6][R20.64] ;  /* 0x0000000614187981 */ /* 0x000f24000c1e1b00 */
[----:B------:R-:W-:Y:S02]  /*1770*/  IMAD.X R17, RZ, RZ, RZ, P1 ;  /* 0x000000ffff117224 */ /* 0x000fe400008e06ff */
[----:B------:R-:W-:-:S03]  /*1780*/  IMAD.SHL.U32 R11, R16, 0x4, RZ ;  /* 0x00000004100b7824 */ /* 0x000fc600078e00ff */
[----:B------:R-:W-:Y:S02]  /*1790*/  SHF.L.U64.HI R16, R16, 0x2, R17 ;  /* 0x0000000210107819 */ /* 0x000fe40000010211 */
[----:B--2---:R-:W-:Y:S01]  /*17a0*/  IADD3 R12, P1, PT, R12, R11, RZ ;  /* 0x0000000b0c0c7210 */ /* 0x004fe20007f3e0ff */
[----:B---3--:R-:W-:-:S03]  /*17b0*/  IMAD.WIDE.U32 R22, R10, 0x4, R22 ;  /* 0x000000040a167825 */ /* 0x008fc600078e0016 */
[----:B------:R-:W-:Y:S02]  /*17c0*/  IADD3.X R13, PT, PT, R13, R16, RZ, P1, !PT ;  /* 0x000000100d0d7210 */ /* 0x000fe40000ffe4ff */
        /* <DEDUP_REMOVED lines=11> */
.L_x_119:
[----:B------:R-:W0:Y:S02]  /*1880*/  LDS R12, [R24] ;  /* 0x00000000180c7984 */ /* 0x000e240000000800 */
[----:B0-----:R-:W-:-:S05]  /*1890*/  FADD R13, R17, R12 ;  /* 0x0000000c110d7221 */ /* 0x001fca0000000000 */
[----:B------:R-:W0:Y:S02]  /*18a0*/  ATOMS.CAST.SPIN P1, [R24], R12, R13 ;  /* 0x0000000c1800758d */ /* 0x000e24000182000d */
[----:B0-----:R-:W-:Y:S05]  /*18b0*/  @!P1 BRA `(.L_x_119) ;  /* 0xfffffffc00f09947 */ /* 0x001fea000383ffff */
[----:B------:R-:W-:Y:S05]  /*18c0*/  BRA `(.L_x_117) ;  /* 0x00000000002c7947 */ /* 0x000fea0003800000 */
.L_x_118:
[----:B------:R-:W0:Y:S02]  /*18d0*/  QSPC.E.D P1, RZ, [R24] ;  /* 0x0000000018ff73aa */ /* 0x000e240000020700 */
[----:B0-----:R-:W-:Y:S05]  /*18e0*/  @!P1 BRA `(.L_x_120) ;  /* 0x0000000000189947 */ /* 0x001fea0003800000 */
.L_x_121:
[----:B------:R-:W2:Y:S02]  /*18f0*/  LD.E R12, [R24] ;  /* 0x00000000180c7980 */ /* 0x000ea40000100900 */
[----:B--2---:R-:W-:-:S06]  /*1900*/  FADD R13, R17, R12 ;  /* 0x0000000c110d7221 */ /* 0x004fcc0000000000 */
[----:B------:R-:W2:Y:S02]  /*1910*/  ATOM.E.CAST.SPIN PT, R13, [R24], R12, R13 ;  /* 0x0000000c180d738b */ /* 0x000ea400019e010d */
[----:B--2---:R-:W-:-:S13]  /*1920*/  ISETP.EQ.U32.AND P1, PT, R13, 0x1, PT ;  /* 0x000000010d00780c */ /* 0x004fda0003f22070 */
[----:B------:R-:W-:Y:S05]  /*1930*/  @!P1 BRA `(.L_x_121) ;  /* 0xfffffffc00ec9947 */ /* 0x000fea000383ffff */
[----:B------:R-:W-:Y:S05]  /*1940*/  BRA `(.L_x_117) ;  /* 0x00000000000c7947 */ /* 0x000fea0003800000 */
.L_x_120:
[----:B------:R-:W2:Y:S02]  /*1950*/  LD.E R12, desc[UR6][R24.64] ;  /* 0x00000006180c7980 */ /* 0x000ea4000c101900 */
[----:B--2---:R-:W-:-:S05]  /*1960*/  FADD R17, R17, R12 ;  /* 0x0000000c11117221 */ /* 0x004fca0000000000 */
[----:B------:R0:W-:Y:S02]  /*1970*/  ST.E desc[UR6][R24.64], R17 ;  /* 0x0000001118007985 */ /* 0x0001e4000c101906 */
.L_x_117:
[----:B------:R-:W-:Y:S05]  /*1980*/  BSYNC.RECONVERGENT B1 ;  /* 0x0000000000017941 */ /* 0x000fea0003800200 */
.L_x_116:
[----:B------:R-:W2:Y:S04]  /*1990*/  LDG.E.64 R12, desc[UR6][R18.64] ;  /* 0x00000006120c7981 */ /* 0x000ea8000c1e1b00 */
[----:B------:R-:W3:Y:S04]  /*19a0*/  LDG.E.64 R22, desc[UR6][R14.64] ;  /* 0x000000060e167981 */ /* 0x000ee8000c1e1b00 */
[----:B0-----:R-:W4:Y:S01]  /*19b0*/  LDG.E.64 R24, desc[UR6][R20.64] ;  /* 0x0000000614187981 */ /* 0x001f22000c1e1b00 */
[----:B--2---:R-:W-:Y:S01]  /*19c0*/  IADD3 R12, P1, PT, R12, R11, RZ ;  /* 0x0000000b0c0c7210 */ /* 0x004fe20007f3e0ff */
[----:B---3--:R-:W-:-:S04]  /*19d0*/  IMAD.WIDE.U32 R22, R10, 0x4, R22 ;  /* 0x000000040a167825 */ /* 0x008fc800078e0016 */
[----:B------:R-:W-:Y:S01]  /*19e0*/  IMAD.X R13, R13, 0x1, R16, P1 ;  /* 0x000000010d0d7824 */ /* 0x000fe200008e0610 */
        /* <DEDUP_REMOVED lines=11> */
.L_x_125:
[----:B------:R-:W0:Y:S02]  /*1aa0*/  LDS R12, [R24] ;  /* 0x00000000180c7984 */ /* 0x000e240000000800 */
[----:B0-----:R-:W-:-:S05]  /*1ab0*/  FADD R13, R17, R12 ;  /* 0x0000000c110d7221 */ /* 0x001fca0000000000 */
[----:B------:R-:W0:Y:S02]  /*1ac0*/  ATOMS.CAST.SPIN P1, [R24], R12, R13 ;  /* 0x0000000c1800758d */ /* 0x000e24000182000d */
[----:B0-----:R-:W-:Y:S05]  /*1ad0*/  @!P1 BRA `(.L_x_125) ;  /* 0xfffffffc00f09947 */ /* 0x001fea000383ffff */
[----:B------:R-:W-:Y:S05]  /*1ae0*/  BRA `(.L_x_123) ;  /* 0x00000000002c7947 */ /* 0x000fea0003800000 */
.L_x_124:
[----:B------:R-:W0:Y:S02]  /*1af0*/  QSPC.E.D P1, RZ, [R24] ;  /* 0x0000000018ff73aa */ /* 0x000e240000020700 */
[----:B0-----:R-:W-:Y:S05]  /*1b00*/  @!P1 BRA `(.L_x_126) ;  /* 0x0000000000189947 */ /* 0x001fea0003800000 */
.L_x_127:
[----:B------:R-:W2:Y:S02]  /*1b10*/  LD.E R12, [R24] ;  /* 0x00000000180c7980 */ /* 0x000ea40000100900 */
[----:B--2---:R-:W-:-:S06]  /*1b20*/  FADD R13, R17, R12 ;  /* 0x0000000c110d7221 */ /* 0x004fcc0000000000 */
[----:B------:R-:W2:Y:S02]  /*1b30*/  ATOM.E.CAST.SPIN PT, R13, [R24], R12, R13 ;  /* 0x0000000c180d738b */ /* 0x000ea400019e010d */
[----:B--2---:R-:W-:-:S13]  /*1b40*/  ISETP.EQ.U32.AND P1, PT, R13, 0x1, PT ;  /* 0x000000010d00780c */ /* 0x004fda0003f22070 */
[----:B------:R-:W-:Y:S05]  /*1b50*/  @!P1 BRA `(.L_x_127) ;  /* 0xfffffffc00ec9947 */ /* 0x000fea000383ffff */
[----:B------:R-:W-:Y:S05]  /*1b60*/  BRA `(.L_x_123) ;  /* 0x00000000000c7947 */ /* 0x000fea0003800000 */
.L_x_126:
[----:B------:R-:W2:Y:S02]  /*1b70*/  LD.E R12, desc[UR6][R24.64] ;  /* 0x00000006180c7980 */ /* 0x000ea4000c101900 */
[----:B--2---:R-:W-:-:S05]  /*1b80*/  FADD R17, R17, R12 ;  /* 0x0000000c11117221 */ /* 0x004fca0000000000 */
[----:B------:R0:W-:Y:S02]  /*1b90*/  ST.E desc[UR6][R24.64], R17 ;  /* 0x0000001118007985 */ /* 0x0001e4000c101906 */
.L_x_123:
[----:B------:R-:W-:Y:S05]  /*1ba0*/  BSYNC.RECONVERGENT B1 ;  /* 0x0000000000017941 */ /* 0x000fea0003800200 */
.L_x_122:
[----:B------:R-:W2:Y:S04]  /*1bb0*/  LDG.E.64 R22, desc[UR6][R18.64] ;  /* 0x0000000612167981 */ /* 0x000ea8000c1e1b00 */
[----:B------:R-:W3:Y:S01]  /*1bc0*/  LDG.E.64 R12, desc[UR6][R14.64] ;  /* 0x000000060e0c7981 */ /* 0x000ee2000c1e1b00 */
[----:B--2---:R-:W-:Y:S01]  /*1bd0*/  IADD3 R22, P1, PT, R22, R11, RZ ;  /* 0x0000000b16167210 */ /* 0x004fe20007f3e0ff */
[----:B---3--:R-:W-:-:S04]  /*1be0*/  IMAD.WIDE.U32 R12, R10, 0x4, R12 ;  /* 0x000000040a0c7825 */ /* 0x008fc800078e000c */
[----:B------:R-:W-:Y:S02]  /*1bf0*/  IMAD.X R23, R23, 0x1, R16, P1 ;  /* 0x0000000117177824 */ /* 0x000fe400008e0610 */
[----:B0-----:R-:W2:Y:S04]  /*1c00*/  LDG.E.64 R16, desc[UR6][R20.64] ;  /* 0x0000000614107981 */ /* 0x001ea8000c1e1b00 */
[----:B------:R-:W3:Y:S04]  /*1c10*/  LD.E R13, desc[UR6][R12.64+0xc] ;  /* 0x00000c060c0d7980 */ /* 0x000ee8000c101900 */
[----:B------:R-:W3:Y:S01]  /*1c20*/  LD.E R22, desc[UR6][R22.64+0xc] ;  /* 0x00000c0616167980 */ /* 0x000ee2000c101900 */
[----:B--2---:R-:W-:-:S05]  /*1c30*/  IADD3 R16, P1, PT, R16, R6, RZ ;  /* 0x0000000610107210 */ /* 0x004fca0007f3e0ff */
[----:B------:R-:W-:Y:S02]  /*1c40*/  IMAD.X R17, R17, 0x1, R7, P1 ;  /* 0x0000000111117824 */ /* 0x000fe400008e0607 */
[----:B---3--:R-:W-:-:S05]  /*1c50*/  FMUL R25, R22, R13 ;  /* 0x0000000d16197220 */ /* 0x008fca0000400000 */
[----:B------:R0:W-:Y:S01]  /*1c60*/  ATOM.E.ADD.F32.FTZ.RN.STRONG.GPU P1, RZ, desc[UR6][R16.64], R25 ;  /* 0x8000001910ff79a2 */ /* 0x0001e2000c12f306 */
[----:B------:R-:W-:Y:S04]  /*1c70*/  BSSY.RECONVERGENT B1, `(.L_x_128) ;  /* 0x0000015000017945 */ /* 0x000fe80003800200 */
[----:B0-----:R-:W-:Y:S05]  /*1c80*/  @P1 BRA `(.L_x_129) ;  /* 0x00000000004c1947 */ /* 0x001fea0003800000 */
[----:B------:R-:W0:Y:S02]  /*1c90*/  QSPC.E.S P1, RZ, [R16] ;  /* 0x0000000010ff73aa */ /* 0x000e240000020500 */
[----:B0-----:R-:W-:Y:S05]  /*1ca0*/  @!P1 BRA `(.L_x_130) ;  /* 0x0000000000189947 */ /* 0x001fea0003800000 */
[----:B------:R-:W-:-:S07]  /*1cb0*/  MOV R16, R16 ;  /* 0x0000001000107202 */ /* 0x000fce0000000f00 */
.L_x_131:
[----:B------:R-:W0:Y:S02]  /*1cc0*/  LDS R12, [R16] ;  /* 0x00000000100c7984 */ /* 0x000e240000000800 */
[----:B0-----:R-:W-:-:S05]  /*1cd0*/  FADD R13, R25, R12 ;  /* 0x0000000c190d7221 */ /* 0x001fca0000000000 */
[----:B------:R-:W0:Y:S02]  /*1ce0*/  ATOMS.CAST.SPIN P1, [R16], R12, R13 ;  /* 0x0000000c1000758d */ /* 0x000e24000182000d */
[----:B0-----:R-:W-:Y:S05]  /*1cf0*/  @!P1 BRA `(.L_x_131) ;  /* 0xfffffffc00f09947 */ /* 0x001fea000383ffff */
[----:B------:R-:W-:Y:S05]  /*1d00*/  BRA `(.L_x_129) ;  /* 0x00000000002c7947 */ /* 0x000fea0003800000 */
.L_x_130:
[----:B------:R-:W0:Y:S02]  /*1d10*/  QSPC.E.D P1, RZ, [R16] ;  /* 0x0000000010ff73aa */ /* 0x000e240000020700 */
[----:B0-----:R-:W-:Y:S05]  /*1d20*/  @!P1 BRA `(.L_x_132) ;  /* 0x0000000000189947 */ /* 0x001fea0003800000 */
.L_x_133:
[----:B------:R-:W2:Y:S02]  /*1d30*/  LD.E R12, [R16] ;  /* 0x00000000100c7980 */ /* 0x000ea40000100900 */
[----:B--2---:R-:W-:-:S06]  /*1d40*/  FADD R13, R25, R12 ;  /* 0x0000000c190d7221 */ /* 0x004fcc0000000000 */
[----:B------:R-:W2:Y:S02]  /*1d50*/  ATOM.E.CAST.SPIN PT, R13, [R16], R12, R13 ;  /* 0x0000000c100d738b */ /* 0x000ea400019e010d */
[----:B--2---:R-:W-:-:S13]  /*1d60*/  ISETP.EQ.U32.AND P1, PT, R13, 0x1, PT ;  /* 0x000000010d00780c */ /* 0x004fda0003f22070 */
[----:B------:R-:W-:Y:S05]  /*1d70*/  @!P1 BRA `(.L_x_133) ;  /* 0xfffffffc00ec9947 */ /* 0x000fea000383ffff */
[----:B------:R-:W-:Y:S05]  /*1d80*/  BRA `(.L_x_129) ;  /* 0x00000000000c7947 */ /* 0x000fea0003800000 */
.L_x_132:
[----:B------:R-:W2:Y:S02]  /*1d90*/  LD.E R11, desc[UR6][R16.64] ;  /* 0x00000006100b7980 */ /* 0x000ea4000c101900 */
[----:B--2---:R-:W-:-:S05]  /*1da0*/  FADD R11, R25, R11 ;  /* 0x0000000b190b7221 */ /* 0x004fca0000000000 */
[----:B------:R0:W-:Y:S02]  /*1db0*/  ST.E desc[UR6][R16.64], R11 ;  /* 0x0000000b10007985 */ /* 0x0001e4000c101906 */
.L_x_129:
[----:B------:R-:W-:Y:S05]  /*1dc0*/  BSYNC.RECONVERGENT B1 ;  /* 0x0000000000017941 */ /* 0x000fea0003800200 */
.L_x_128:
[----:B------:R-:W-:-:S07]  /*1dd0*/  IADD3 R10, PT, PT, R10, 0x4, RZ ;  /* 0x000000040a0a7810 */ /* 0x000fce0007ffe0ff */
.L_x_109:
[----:B------:R-:W-:-:S13]  /*1de0*/  ISETP.NE.AND P1, PT, R4, RZ, PT ;  /* 0x000000ff0400720c */ /* 0x000fda0003f25270 */
[----:B------:R-:W-:Y:S05]  /*1df0*/  @!P1 BRA `(.L_x_108) ;  /* 0x0000000400b09947 */ /* 0x000fea0003800000 */
[----:B------:R-:W-:-:S13]  /*1e00*/  ISETP.NE.AND P1, PT, R4, 0x1, PT ;  /* 0x000000010400780c */ /* 0x000fda0003f25270 */
[----:B------:R-:W-:Y:S05]  /*1e10*/  @!P1 BRA `(.L_x_134) ;  /* 0x00000004001c9947 */ /* 0x000fea0003800000 */
[----:B0-----:R-:W2:Y:S04]  /*1e20*/  LDG.E.64 R16, desc[UR6][R18.64] ;  /* 0x0000000612107981 */ /* 0x001ea8000c1e1b00 */
[----:B------:R-:W3:Y:S01]  /*1e30*/  LDG.E.64 R12, desc[UR6][R14.64] ;  /* 0x000000060e0c7981 */ /* 0x000ee2000c1e1b00 */
[----:B------:R-:W-:-:S03]  /*1e40*/  IMAD.IADD R11, R3, 0x1, R10 ;  /* 0x00000001030b7824 */ /* 0x000fc600078e020a */
[----:B------:R-:W4:Y:S01]  /*1e50*/  LDG.E.64 R22, desc[UR6][R20.64] ;  /* 0x0000000614167981 */ /* 0x000f22000c1e1b00 */
[----:B--2---:R-:W-:-:S04]  /*1e60*/  IMAD.WIDE.U32 R16, R11, 0x4, R16 ;  /* 0x000000040b107825 */ /* 0x004fc800078e0010 */
[----:B---3--:R-:W-:Y:S02]  /*1e70*/  IMAD.WIDE.U32 R12, R10, 0x4, R12 ;  /* 0x000000040a0c7825 */ /* 0x008fe400078e000c */
        /* <DEDUP_REMOVED lines=11> */
.L_x_138:
[----:B------:R-:W0:Y:S02]  /*1f30*/  LDS R12, [R22] ;  /* 0x00000000160c7984 */ /* 0x000e240000000800 */
[----:B0-----:R-:W-:-:S05]  /*1f40*/  FADD R13, R25, R12 ;  /* 0x0000000c190d7221 */ /* 0x001fca0000000000 */
[----:B------:R-:W0:Y:S02]  /*1f50*/  ATOMS.CAST.SPIN P1, [R22], R12, R13 ;  /* 0x0000000c1600758d */ /* 0x000e24000182000d */
[----:B0-----:R-:W-:Y:S05]  /*1f60*/  @!P1 BRA `(.L_x_138) ;  /* 0xfffffffc00f09947 */ /* 0x001fea000383ffff */
[----:B------:R-:W-:Y:S05]  /*1f70*/  BRA `(.L_x_136) ;  /* 0x00000000002c7947 */ /* 0x000fea0003800000 */
.L_x_137:
[----:B------:R-:W0:Y:S02]  /*1f80*/  QSPC.E.D P1, RZ, [R22] ;  /* 0x0000000016ff73aa */ /* 0x000e240000020700 */
[----:B0-----:R-:W-:Y:S05]  /*1f90*/  @!P1 BRA `(.L_x_139) ;  /* 0x0000000000189947 */ /* 0x001fea0003800000 */
.L_x_140:
[----:B------:R-:W2:Y:S02]  /*1fa0*/  LD.E R12, [R22] ;  /* 0x00000000160c7980 */ /* 0x000ea40000100900 */
[----:B--2---:R-:W-:-:S06]  /*1fb0*/  FADD R13, R25, R12 ;  /* 0x0000000c190d7221 */ /* 0x004fcc0000000000 */
[----:B------:R-:W2:Y:S02]  /*1fc0*/  ATOM.E.CAST.SPIN PT, R13, [R22], R12, R13 ;  /* 0x0000000c160d738b */ /* 0x000ea400019e010d */
[----:B--2---:R-:W-:-:S13]  /*1fd0*/  ISETP.EQ.U32.AND P1, PT, R13, 0x1, PT ;  /* 0x000000010d00780c */ /* 0x004fda0003f22070 */
[----:B------:R-:W-:Y:S05]  /*1fe0*/  @!P1 BRA `(.L_x_140) ;  /* 0xfffffffc00ec9947 */ /* 0x000fea000383ffff */
[----:B------:R-:W-:Y:S05]  /*1ff0*/  BRA `(.L_x_136) ;  /* 0x00000000000c7947 */ /* 0x000fea0003800000 */
.L_x_139:
[----:B------:R-:W2:Y:S02]  /*2000*/  LD.E R11, desc[UR6][R22.64] ;  /* 0x00000006160b7980 */ /* 0x000ea4000c101900 */
[----:B--2---:R-:W-:-:S05]  /*2010*/  FADD R11, R25, R11 ;  /* 0x0000000b190b7221 */ /* 0x004fca0000000000 */
[----:B------:R0:W-:Y:S02]  /*2020*/  ST.E desc[UR6][R22.64], R11 ;  /* 0x0000000b16007985 */ /* 0x0001e4000c101906 */
.L_x_136:
[----:B------:R-:W-:Y:S05]  /*2030*/  BSYNC.RECONVERGENT B1 ;  /* 0x0000000000017941 */ /* 0x000fea0003800200 */
.L_x_135:
[----:B------:R-:W2:Y:S04]  /*2040*/  LDG.E.64 R12, desc[UR6][R18.64] ;  /* 0x00000006120c7981 */ /* 0x000ea8000c1e1b00 */
[----:B------:R-:W3:Y:S01]  /*2050*/  LDG.E.64 R16, desc[UR6][R14.64] ;  /* 0x000000060e107981 */ /* 0x000ee2000c1e1b00 */
[----:B0-----:R-:W-:-:S04]  /*2060*/  IADD3 R11, P1, PT, R3, R10, RZ ;  /* 0x0000000a030b7210 */ /* 0x001fc80007f3e0ff */
[----:B------:R-:W-:Y:S02]  /*2070*/  IADD3.X R22, PT, PT, RZ, RZ, RZ, P1, !PT ;  /* 0x000000ffff167210 */ /* 0x000fe40000ffe4ff */
[----:B--2---:R-:W-:-:S04]  /*2080*/  LEA R12, P1, R11, R12, 0x2 ;  /* 0x0000000c0b0c7211 */ /* 0x004fc800078210ff */
[----:B------:R-:W-:Y:S01]  /*2090*/  LEA.HI.X R13, R11, R13, R22, 0x2, P1 ;  /* 0x0000000d0b0d7211 */ /* 0x000fe200008f1416 */
[----:B---3--:R-:W-:Y:S01]  /*20a0*/  IMAD.WIDE.U32 R16, R10, 0x4, R16 ;  /* 0x000000040a107825 */ /* 0x008fe200078e0010 */
[----:B------:R-:W2:Y:S04]  /*20b0*/  LDG.E.64 R22, desc[UR6][R20.64] ;  /* 0x0000000614167981 */ /* 0x000ea8000c1e1b00 */
        /* <DEDUP_REMOVED lines=11> */
.L_x_144:
[----:B------:R-:W0:Y:S02]  /*2170*/  LDS R12, [R22] ;  /* 0x00000000160c7984 */ /* 0x000e240000000800 */
[----:B0-----:R-:W-:-:S05]  /*2180*/  FADD R13, R25, R12 ;  /* 0x0000000c190d7221 */ /* 0x001fca0000000000 */
[----:B------:R-:W0:Y:S02]  /*2190*/  ATOMS.CAST.SPIN P1, [R22], R12, R13 ;  /* 0x0000000c1600758d */ /* 0x000e24000182000d */
[----:B0-----:R-:W-:Y:S05]  /*21a0*/  @!P1 BRA `(.L_x_144) ;  /* 0xfffffffc00f09947 */ /* 0x001fea000383ffff */
[----:B------:R-:W-:Y:S05]  /*21b0*/  BRA `(.L_x_142) ;  /* 0x00000000002c7947 */ /* 0x000fea0003800000 */
.L_x_143:
[----:B------:R-:W0:Y:S02]  /*21c0*/  QSPC.E.D P1, RZ, [R22] ;  /* 0x0000000016ff73aa */ /* 0x000e240000020700 */
[----:B0-----:R-:W-:Y:S05]  /*21d0*/  @!P1 BRA `(.L_x_145) ;  /* 0x0000000000189947 */ /* 0x001fea0003800000 */
.L_x_146:
[----:B------:R-:W2:Y:S02]  /*21e0*/  LD.E R12, [R22] ;  /* 0x00000000160c7980 */ /* 0x000ea40000100900 */
[----:B--2---:R-:W-:-:S06]  /*21f0*/  FADD R13, R25, R12 ;  /* 0x0000000c190d7221 */ /* 0x004fcc0000000000 */
[----:B------:R-:W2:Y:S02]  /*2200*/  ATOM.E.CAST.SPIN PT, R13, [R22], R12, R13 ;  /* 0x0000000c160d738b */ /* 0x000ea400019e010d */
[----:B--2---:R-:W-:-:S13]  /*2210*/  ISETP.EQ.U32.AND P1, PT, R13, 0x1, PT ;  /* 0x000000010d00780c */ /* 0x004fda0003f22070 */
[----:B------:R-:W-:Y:S05]  /*2220*/  @!P1 BRA `(.L_x_146) ;  /* 0xfffffffc00ec9947 */ /* 0x000fea000383ffff */
[----:B------:R-:W-:Y:S05]  /*2230*/  BRA `(.L_x_142) ;  /* 0x00000000000c7947 */ /* 0x000fea0003800000 */
.L_x_145:
[----:B------:R-:W2:Y:S02]  /*2240*/  LD.E R11, desc[UR6][R22.64] ;  /* 0x00000006160b7980 */ /* 0x000ea4000c101900 */
[----:B--2---:R-:W-:-:S05]  /*2250*/  FADD R11, R25, R11 ;  /* 0x0000000b190b7221 */ /* 0x004fca0000000000 */
[----:B------:R0:W-:Y:S02]  /*2260*/  ST.E desc[UR6][R22.64], R11 ;  /* 0x0000000b16007985 */ /* 0x0001e4000c101906 */
.L_x_142:
[----:B------:R-:W-:Y:S05]  /*2270*/  BSYNC.RECONVERGENT B1 ;  /* 0x0000000000017941 */ /* 0x000fea0003800200 */
.L_x_141:
[----:B------:R-:W-:-:S07]  /*2280*/  IADD3 R10, PT, PT, R10, 0x2, RZ ;  /* 0x000000020a0a7810 */ /* 0x000fce0007ffe0ff */
.L_x_134:
[----:B------:R-:W1:Y:S02]  /*2290*/  LDCU UR4, c[0x0][0x39c] ;  /* 0x00007380ff0477ac */ /* 0x000e640008000800 */
[----:B-1----:R-:W-:-:S09]  /*22a0*/  ULOP3.LUT UP0, URZ, UR4, 0x1, URZ, 0xc0, !UPT ;  /* 0x0000000104ff7892 */ /* 0x002fd2000f80c0ff */
[----:B------:R-:W-:Y:S05]  /*22b0*/  BRA.U !UP0, `(.L_x_108) ;  /* 0x0000000108807547 */ /* 0x000fea000b800000 */
[----:B------:R-:W2:Y:S04]  /*22c0*/  LDG.E.64 R18, desc[UR6][R18.64] ;  /* 0x0000000612127981 */ /* 0x000ea8000c1e1b00 */
[----:B------:R-:W3:Y:S01]  /*22d0*/  LDG.E.64 R14, desc[UR6][R14.64] ;  /* 0x000000060e0e7981 */ /* 0x000ee2000c1e1b00 */
[----:B0-----:R-:W-:-:S03]  /*22e0*/  IMAD.IADD R17, R3, 0x1, R10 ;  /* 0x0000000103117824 */ /* 0x001fc600078e020a */
        /* <DEDUP_REMOVED lines=8> */
[----:B------:R0:W-:Y:S02]  /*2370*/  ATOM.E.ADD.F32.FTZ.RN.STRONG.GPU P1, RZ, desc[UR6][R10.64], R25 ;  /* 0x800000190aff79a2 */ /* 0x0001e4000c12f306 */
[----:B0-----:R-:W-:Y:S05]  /*2380*/  @P1 BRA `(.L_x_108) ;  /* 0x00000000004c1947 */ /* 0x001fea0003800000 */
[----:B------:R-:W0:Y:S02]  /*2390*/  QSPC.E.S P1, RZ, [R10] ;  /* 0x000000000aff73aa */ /* 0x000e240000020500 */
[----:B0-----:R-:W-:Y:S05]  /*23a0*/  @!P1 BRA `(.L_x_147) ;  /* 0x0000000000189947 */ /* 0x001fea0003800000 */
[----:B------:R-:W-:-:S07]  /*23b0*/  MOV R10, R10 ;  /* 0x0000000a000a7202 */ /* 0x000fce0000000f00 */
.L_x_148:
[----:B------:R-:W0:Y:S02]  /*23c0*/  LDS R12, [R10] ;  /* 0x000000000a0c7984 */ /* 0x000e240000000800 */
[----:B0-----:R-:W-:-:S05]  /*23d0*/  FADD R13, R25, R12 ;  /* 0x0000000c190d7221 */ /* 0x001fca0000000000 */
[----:B------:R-:W0:Y:S02]  /*23e0*/  ATOMS.CAST.SPIN P1, [R10], R12, R13 ;  /* 0x0000000c0a00758d */ /* 0x000e24000182000d */
[----:B0-----:R-:W-:Y:S05]  /*23f0*/  @!P1 BRA `(.L_x_148) ;  /* 0xfffffffc00f09947 */ /* 0x001fea000383ffff */
[----:B------:R-:W-:Y:S05]  /*2400*/  BRA `(.L_x_108) ;  /* 0x00000000002c7947 */ /* 0x000fea0003800000 */
.L_x_147:
[----:B------:R-:W0:Y:S02]  /*2410*/  QSPC.E.D P1, RZ, [R10] ;  /* 0x000000000aff73aa */ /* 0x000e240000020700 */
[----:B0-----:R-:W-:Y:S05]  /*2420*/  @!P1 BRA `(.L_x_149) ;  /* 0x0000000000189947 */ /* 0x001fea0003800000 */
.L_x_150:
[----:B------:R-:W2:Y:S02]  /*2430*/  LD.E R12, [R10] ;  /* 0x000000000a0c7980 */ /* 0x000ea40000100900 */
[----:B--2---:R-:W-:-:S06]  /*2440*/  FADD R13, R25, R12 ;  /* 0x0000000c190d7221 */ /* 0x004fcc0000000000 */
[----:B------:R-:W2:Y:S02]  /*2450*/  ATOM.E.CAST.SPIN PT, R13, [R10], R12, R13 ;  /* 0x0000000c0a0d738b */ /* 0x000ea400019e010d */
[----:B--2---:R-:W-:-:S13]  /*2460*/  ISETP.EQ.U32.AND P1, PT, R13, 0x1, PT ;  /* 0x000000010d00780c */ /* 0x004fda0003f22070 */
[----:B------:R-:W-:Y:S05]  /*2470*/  @!P1 BRA `(.L_x_150) ;  /* 0xfffffffc00ec9947 */ /* 0x000fea000383ffff */
[----:B------:R-:W-:Y:S05]  /*2480*/  BRA `(.L_x_108) ;  /* 0x00000000000c7947 */ /* 0x000fea0003800000 */
.L_x_149:
[----:B------:R-:W2:Y:S02]  /*2490*/  LD.E R12, desc[UR6][R10.64] ;  /* 0x000000060a0c7980 */ /* 0x000ea4000c101900 */
[----:B--2---:R-:W-:-:S05]  /*24a0*/  FADD R13, R25, R12 ;  /* 0x0000000c190d7221 */ /* 0x004fca0000000000 */
[----:B------:R1:W-:Y:S02]  /*24b0*/  ST.E desc[UR6][R10.64], R13 ;  /* 0x0000000d0a007985 */ /* 0x0003e4000c101906 */
.L_x_108:
[----:B------:R-:W-:Y:S05]  /*24c0*/  BSYNC.RECONVERGENT B0 ;  /* 0x0000000000007941 */ /* 0x000fea0003800200 */
.L_x_107:
[----:B------:R-:W-:Y:S05]  /*24d0*/  @P0 BRA `(.L_x_151) ;  /* 0xffffffdc002c0947 */ /* 0x000fea000383ffff */
[----:B------:R-:W-:Y:S05]  /*24e0*/  EXIT ;  /* 0x000000000000794d */ /* 0x000fea0003800000 */
.L_x_152:
        /* <DEDUP_REMOVED lines=9> */
.L_x_210:


//--------------------- .text._Z28convolutionWithPaddingKernelPPfS0_S0_iii --------------------------
	.section	.text._Z28convolutionWithPaddingKernelPPfS0_S0_iii,"ax",@progbits
	.align	128
        .global         _Z28convolutionWithPaddingKernelPPfS0_S0_iii
        .type           _Z28convolutionWithPaddingKernelPPfS0_S0_iii,@function
        .size           _Z28convolutionWithPaddingKernelPPfS0_S0_iii,(.L_x_211 - _Z28convolutionWithPaddingKernelPPfS0_S0_iii)
        .other          _Z28convolutionWithPaddingKernelPPfS0_S0_iii,@"STO_CUDA_ENTRY STV_DEFAULT"
_Z28convolutionWithPaddingKernelPPfS0_S0_iii:
.text._Z28convolutionWithPaddingKernelPPfS0_S0_iii:
        /* <DEDUP_REMOVED lines=10> */
[----:B------:R-:W-:Y:S02]  /*00a0*/  VIMNMX R5, PT, PT, R0, R3, !PT ;  /* 0x0000000300057248 */ /* 0x000fe40007fe0100 */
[----:B--2---:R-:W-:-:S04]  /*00b0*/  ISETP.GE.AND P0, PT, R7, 0x1, PT ;  /* 0x000000010700780c */ /* 0x004fc80003f06270 */
[----:B------:R-:W-:-:S13]  /*00c0*/  ISETP.GE.OR P0, PT, R5, R6, !P0 ;  /* 0x000000060500720c */ /* 0x000fda0004706670 */
[----:B------:R-:W-:Y:S05]  /*00d0*/  @P0 EXIT ;  /* 0x000000000000094d */ /* 0x000fea0003800000 */
[----:B------:R-:W0:Y:S01]  /*00e0*/  LDC R5, c[0x0][0x3a0] ;  /* 0x0000e800ff057b82 */ /* 0x000e220000000800 */
[----:B------:R-:W-:Y:S01]  /*00f0*/  LOP3.LUT R4, R7, 0x3, RZ, 0xc0, !PT ;  /* 0x0000000307047812 */ /* 0x000fe200078ec0ff */
[----:B------:R-:W-:Y:S01]  /*0100*/  IMAD.MOV.U32 R9, RZ, RZ, RZ ;  /* 0x000000ffff097224 */ /* 0x000fe200078e00ff */
[----:B------:R-:W1:Y:S05]  /*0110*/  LDCU.64 UR4, c[0x0][0x358] ;  /* 0x00006b00ff0477ac */ /* 0x000e6a0008000a00 */
[----:B------:R-:W2:Y:S01]  /*0120*/  LDC.64 R10, c[0x0][0x390] ;  /* 0x0000e400ff0a7b82 */ /* 0x000ea20000000a00 */
[----:B0-----:R-:W-:Y:S01]  /*0130*/  IMAD R2, R5, 0x2, R6 ;  /* 0x0000000205027824 */ /* 0x001fe200078e0206 */
[----:B------:R-:W-:Y:S01]  /*0140*/  LOP3.LUT R5, R7, 0x7ffffffc, RZ, 0xc0, !PT ;  /* 0x7ffffffc07057812 */ /* 0x000fe200078ec0ff */
[----:B------:R-:W-:Y:S01]  /*0150*/  IMAD.SHL.U32 R6, R3, 0x4, RZ ;  /* 0x0000000403067824 */ /* 0x000fe200078e00ff */
[----:B------:R-:W-:Y:S01]  /*0160*/  SHF.R.U32.HI R7, RZ, 0x1e, R3 ;  /* 0x0000001eff077819 */ /* 0x000fe20000011603 */
[----:B-12---:R-:W-:-:S07]  /*0170*/  IMAD.WIDE R10, R0, 0x8, R10 ;  /* 0x00000008000a7825 */ /* 0x006fce00078e020a */
.L_x_197:
[----:B0-2---:R-:W0:Y:S01]  /*0180*/  LDC.64 R12, c[0x0][0x388] ;  /* 0x0000e200ff0c7b82 */ /* 0x005e220000000a00 */
[----:B-1----:R-:W1:Y:S01]  /*0190*/  LDCU UR6, c[0x0][0x39c] ;  /* 0x00007380ff0677ac */ /* 0x002e620008000800 */
[----:B------:R-:W-:Y:S02]  /*01a0*/  IMAD.IADD R17, R0, 0x1, R9 ;  /* 0x0000000100117824 */ /* 0x000fe400078e0209 */
[----:B------:R-:W-:-:S03]  /*01b0*/  IMAD.MOV.U32 R8, RZ, RZ, RZ ;  /* 0x000000ffff087224 */ /* 0x000fc600078e00ff */
[C---:B------:R-:W-:Y:S01]  /*01c0*/  ISETP.GE.AND P0, PT, R17.reuse, R2, PT ;  /* 0x000000021100720c */ /* 0x040fe20003f06270 */
[----:B------:R-:W2:Y:S03]  /*01d0*/  LDC.64 R14, c[0x0][0x380] ;  /* 0x0000e000ff0e7b82 */ /* 0x000ea60000000a00 */
[----:B------:R-:W-:Y:S01]  /*01e0*/  ISETP.LT.OR P0, PT, R17, RZ, P0 ;  /* 0x000000ff1100720c */ /* 0x000fe20000701670 */
[----:B-1----:R-:W-:Y:S01]  /*01f0*/  UISETP.GE.U32.AND UP0, UPT, UR6, 0x4, UPT ;  /* 0x000000040600788c */ /* 0x002fe2000bf06070 */
[----:B0-----:R-:W-:-:S04]  /*0200*/  IMAD.WIDE.U32 R12, R9, 0x8, R12 ;  /* 0x00000008090c7825 */ /* 0x001fc800078e000c */
[----:B------:R-:W-:Y:S02]  /*0210*/  VIADD R9, R9, 0x1 ;  /* 0x0000000109097836 */ /* 0x000fe40000000000 */
[----:B--2---:R-:W-:-:S03]  /*0220*/  IMAD.WIDE.U32 R14, R17, 0x8, R14 ;  /* 0x00000008110e7825 */ /* 0x004fc600078e000e */
[----:B------:R-:W-:Y:S01]  /*0230*/  ISETP.NE.AND P1, PT, R9, UR6, PT ;  /* 0x0000000609007c0c */ /* 0x000fe2000bf25270 */
[----:B------:R-:W-:-:S12]  /*0240*/  BRA.U !UP0, `(.L_x_153) ;  /* 0x00000009087c7547 */ /* 0x000fd8000b800000 */
[----:B------:R-:W-:-:S07]  /*0250*/  IMAD.MOV.U32 R8, RZ, RZ, RZ ;  /* 0x000000ffff087224 */ /* 0x000fce00078e00ff */
.L_x_178:
[----:B------:R-:W-:Y:S04]  /*0260*/  BSSY.RECONVERGENT B0, `(.L_x_154) ;  /* 0x0000024000007945 */ /* 0x000fe80003800200 */
[----:B0-----:R-:W-:Y:S05]  /*0270*/  @P0 BRA `(.L_x_155) ;  /* 0x0000000000880947 */ /* 0x001fea0003800000 */
[----:B------:R-:W-:-:S04]  /*0280*/  IADD3 R23, PT, PT, R3, R8, RZ ;  /* 0x0000000803177210 */ /* 0x000fc80007ffe0ff */
[----:B------:R-:W-:-:S13]  /*0290*/  ISETP.GE.AND P2, PT, R23, R2, PT ;  /* 0x000000021700720c */ /* 0x000fda0003f46270 */
[----:B------:R-:W-:Y:S05]  /*02a0*/  @P2 BRA `(.L_x_155) ;  /* 0x00000000007c2947 */ /* 0x000fea0003800000 */
[----:B------:R-:W2:Y:S04]  /*02b0*/  LDG.E.64 R16, desc[UR4][R14.64] ;  /* 0x000000040e107981 */ /* 0x000ea8000c1e1b00 */
[----:B------:R-:W3:Y:S04]  /*02c0*/  LDG.E.64 R18, desc[UR4][R12.64] ;  /* 0x000000040c127981 */ /* 0x000ee8000c1e1b00 */
        /* <DEDUP_REMOVED lines=8> */
[----:B------:R0:W-:Y:S02]  /*0350*/  ATOM.E.ADD.F32.FTZ.RN.STRONG.GPU P2, RZ, desc[UR4][R20.64], R23 ;  /* 0x8000001714ff79a2 */ /* 0x0001e4000c14f304 */
[----:B0-----:R-:W-:Y:S05]  /*0360*/  @P2 BRA `(.L_x_155) ;  /* 0x00000000004c2947 */ /* 0x001fea0003800000 */
[----:B------:R-:W0:Y:S02]  /*0370*/  QSPC.E.S P2, RZ, [R20] ;  /* 0x0000000014ff73aa */ /* 0x000e240000040500 */
[----:B0-----:R-:W-:Y:S05]  /*0380*/  @!P2 BRA `(.L_x_156) ;  /* 0x000000000018a947 */ /* 0x001fea0003800000 */
[----:B------:R-:W-:-:S07]  /*0390*/  MOV R20, R20 ;  /* 0x0000001400147202 */ /* 0x000fce0000000f00 */
.L_x_157:
[----:B------:R-:W0:Y:S02]  /*03a0*/  LDS R16, [R20] ;  /* 0x0000000014107984 */ /* 0x000e240000000800 */
[----:B0-----:R-:W-:-:S05]  /*03b0*/  FADD R17, R23, R16 ;  /* 0x0000001017117221 */ /* 0x001fca0000000000 */
[----:B------:R-:W0:Y:S02]  /*03c0*/  ATOMS.CAST.SPIN P2, [R20], R16, R17 ;  /* 0x000000101400758d */ /* 0x000e240001840011 */
[----:B0-----:R-:W-:Y:S05]  /*03d0*/  @!P2 BRA `(.L_x_157) ;  /* 0xfffffffc00f0a947 */ /* 0x001fea000383ffff */
[----:B------:R-:W-:Y:S05]  /*03e0*/  BRA `(.L_x_155) ;  /* 0x00000000002c7947 */ /* 0x000fea0003800000 */
.L_x_156:
[----:B------:R-:W0:Y:S02]  /*03f0*/  QSPC.E.D P2, RZ, [R20] ;  /* 0x0000000014ff73aa */ /* 0x000e240000040700 */
[----:B0-----:R-:W-:Y:S05]  /*0400*/  @!P2 BRA `(.L_x_158) ;  /* 0x000000000018a947 */ /* 0x001fea0003800000 */
.L_x_159:
[----:B------:R-:W2:Y:S02]  /*0410*/  LD.E R16, [R20] ;  /* 0x0000000014107980 */ /* 0x000ea40000100900 */
[----:B--2---:R-:W-:-:S06]  /*0420*/  FADD R17, R23, R16 ;  /* 0x0000001017117221 */ /* 0x004fcc0000000000 */
[----:B------:R-:W2:Y:S02]  /*0430*/  ATOM.E.CAST.SPIN PT, R17, [R20], R16, R17 ;  /* 0x000000101411738b */ /* 0x000ea400019e0111 */
[----:B--2---:R-:W-:-:S13]  /*0440*/  ISETP.EQ.U32.AND P2, PT, R17, 0x1, PT ;  /* 0x000000011100780c */ /* 0x004fda0003f42070 */
[----:B------:R-:W-:Y:S05]  /*0450*/  @!P2 BRA `(.L_x_159) ;  /* 0xfffffffc00eca947 */ /* 0x000fea000383ffff */
[----:B------:R-:W-:Y:S05]  /*0460*/  BRA `(.L_x_155) ;  /* 0x00000000000c7947 */ /* 0x000fea0003800000 */
.L_x_158:
[----:B------:R-:W2:Y:S02]  /*0470*/  LD.E R16, desc[UR4][R20.64] ;  /* 0x0000000414107980 */ /* 0x000ea4000c101900 */
[----:B--2---:R-:W-:-:S05]  /*0480*/  FADD R17, R23, R16 ;  /* 0x0000001017117221 */ /* 0x004fca0000000000 */
[----:B------:R0:W-:Y:S02]  /*0490*/  ST.E desc[UR4][R20.64], R17 ;  /* 0x0000001114007985 */ /* 0x0001e4000c101904 */
.L_x_155:
[----:B------:R-:W-:Y:S05]  /*04a0*/  BSYNC.RECONVERGENT B0 ;  /* 0x0000000000007941 */ /* 0x000fea0003800200 */
.L_x_154:
[----:B0-----:R-:W-:Y:S01]  /*04b0*/  IADD3 R17, PT, PT, R8, 0x1, R3 ;  /* 0x0000000108117810 */ /* 0x001fe20007ffe003 */
[----:B------:R-:W-:Y:S03]  /*04c0*/  BSSY.RECONVERGENT B0, `(.L_x_160) ;  /* 0x0000025000007945 */ /* 0x000fe60003800200 */
[----:B------:R-:W-:-:S13]  /*04d0*/  ISETP.GE.OR P2, PT, R17, R2, P0 ;  /* 0x000000021100720c */ /* 0x000fda0000746670 */
[----:B------:R-:W-:Y:S05]  /*04e0*/  @P2 BRA `(.L_x_161) ;  /* 0x0000000000882947 */ /* 0x000fea0003800000 */
[----:B------:R-:W2:Y:S04]  /*04f0*/  LDG.E.64 R16, desc[UR4][R14.64] ;  /* 0x000000040e107981 */ /* 0x000ea8000c1e1b00 */
[----:B------:R-:W3:Y:S01]  /*0500*/  LDG.E.64 R18, desc[UR4][R12.64] ;  /* 0x000000040c127981 */ /* 0x000ee2000c1e1b00 */
[----:B------:R-:W-:-:S05]  /*0510*/  IADD3 R21, P2, PT, R3, R8, RZ ;  /* 0x0000000803157210 */ /* 0x000fca0007f5e0ff */
[----:B------:R-:W-:Y:S01]  /*0520*/  IMAD.X R20, RZ, RZ, RZ, P2 ;  /* 0x000000ffff147224 */ /* 0x000fe200010e06ff */
        /* <DEDUP_REMOVED lines=9> */
[----:B------:R0:W-:Y:S02]  /*05c0*/  ATOM.E.ADD.F32.FTZ.RN.STRONG.GPU P2, RZ, desc[UR4][R20.64], R23 ;  /* 0x8000001714ff79a2 */ /* 0x0001e4000c14f304 */
[----:B0-----:R-:W-:Y:S05]  /*05d0*/  @P2 BRA `(.L_x_161) ;  /* 0x00000000004c2947 */ /* 0x001fea0003800000 */
[----:B------:R-:W0:Y:S02]  /*05e0*/  QSPC.E.S P2, RZ, [R20] ;  /* 0x0000000014ff73aa */ /* 0x000e240000040500 */
[----:B0-----:R-:W-:Y:S05]  /*05f0*/  @!P2 BRA `(.L_x_162) ;  /* 0x000000000018a947 */ /* 0x001fea0003800000 */
[----:B------:R-:W-:-:S07]  /*0600*/  MOV R20, R20 ;  /* 0x0000001400147202 */ /* 0x000fce0000000f00 */
.L_x_163:
[----:B------:R-:W0:Y:S02]  /*0610*/  LDS R16, [R20] ;  /* 0x0000000014107984 */ /* 0x000e240000000800 */
[----:B0-----:R-:W-:-:S05]  /*0620*/  FADD R17, R23, R16 ;  /* 0x0000001017117221 */ /* 0x001fca0000000000 */
[----:B------:R-:W0:Y:S02]  /*0630*/  ATOMS.CAST.SPIN P2, [R20], R16, R17 ;  /* 0x000000101400758d */ /* 0x000e240001840011 */
[----:B0-----:R-:W-:Y:S05]  /*0640*/  @!P2 BRA `(.L_x_163) ;  /* 0xfffffffc00f0a947 */ /* 0x001fea000383ffff */
[----:B------:R-:W-:Y:S05]  /*0650*/  BRA `(.L_x_161) ;  /* 0x00000000002c7947 */ /* 0x000fea0003800000 */
.L_x_162:
[----:B------:R-:W0:Y:S02]  /*0660*/  QSPC.E.D P2, RZ, [R20] ;  /* 0x0000000014ff73aa */ /* 0x000e240000040700 */
[----:B0-----:R-:W-:Y:S05]  /*0670*/  @!P2 BRA `(.L_x_164) ;  /* 0x000000000018a947 */ /* 0x001fea0003800000 */
.L_x_165:
[----:B------:R-:W2:Y:S02]  /*0680*/  LD.E R16, [R20] ;  /* 0x0000000014107980 */ /* 0x000ea40000100900 */
[----:B--2---:R-:W-:-:S06]  /*0690*/  FADD R17, R23, R16 ;  /* 0x0000001017117221 */ /* 0x004fcc0000000000 */
[----:B------:R-:W2:Y:S02]  /*06a0*/  ATOM.E.CAST.SPIN PT, R17, [R20], R16, R17 ;  /* 0x000000101411738b */ /* 0x000ea400019e0111 */
[----:B--2---:R-:W-:-:S13]  /*06b0*/  ISETP.EQ.U32.AND P2, PT, R17, 0x1, PT ;  /* 0x000000011100780c */ /* 0x004fda0003f42070 */
[----:B------:R-:W-:Y:S05]  /*06c0*/  @!P2 BRA `(.L_x_165) ;  /* 0xfffffffc00eca947 */ /* 0x000fea000383ffff */
[----:B------:R-:W-:Y:S05]  /*06d0*/  BRA `(.L_x_161) ;  /* 0x00000000000c7947 */ /* 0x000fea0003800000 */
.L_x_164:
[----:B------:R-:W2:Y:S02]  /*06e0*/  LD.E R16, desc[UR4][R20.64] ;  /* 0x0000000414107980 */ /* 0x000ea4000c101900 */
[----:B--2---:R-:W-:-:S05]  /*06f0*/  FADD R17, R23, R16 ;  /* 0x0000001017117221 */ /* 0x004fca0000000000 */
[----:B------:R0:W-:Y:S02]  /*0700*/  ST.E desc[UR4][R20.64], R17 ;  /* 0x0000001114007985 */ /* 0x0001e4000c101904 */
.L_x_161:
[----:B------:R-:W-:Y:S05]  /*0710*/  BSYNC.RECONVERGENT B0 ;  /* 0x0000000000007941 */ /* 0x000fea0003800200 */
.L_x_160:
        /* <DEDUP_REMOVED lines=22> */
.L_x_169:
[----:B------:R-:W0:Y:S02]  /*0880*/  LDS R16, [R20] ;  /* 0x0000000014107984 */ /* 0x000e240000000800 */
[----:B0-----:R-:W-:-:S05]  /*0890*/  FADD R17, R23, R16 ;  /* 0x0000001017117221 */ /* 0x001fca0000000000 */
[----:B------:R-:W0:Y:S02]  /*08a0*/  ATOMS.CAST.SPIN P2, [R20], R16, R17 ;  /* 0x000000101400758d */ /* 0x000e240001840011 */
[----:B0-----:R-:W-:Y:S05]  /*08b0*/  @!P2 BRA `(.L_x_169) ;  /* 0xfffffffc00f0a947 */ /* 0x001fea000383ffff */
[----:B------:R-:W-:Y:S05]  /*08c0*/  BRA `(.L_x_167) ;  /* 0x00000000002c7947 */ /* 0x000fea0003800000 */
.L_x_168:
[----:B------:R-:W0:Y:S02]  /*08d0*/  QSPC.E.D P2, RZ, [R20] ;  /* 0x0000000014ff73aa */ /* 0x000e240000040700 */
[----:B0-----:R-:W-:Y:S05]  /*08e0*/  @!P2 BRA `(.L_x_170) ;  /* 0x000000000018a947 */ /* 0x001fea0003800000 */
.L_x_171:
[----:B------:R-:W2:Y:S02]  /*08f0*/  LD.E R16, [R20] ;  /* 0x0000000014107980 */ /* 0x000ea40000100900 */
[----:B--2---:R-:W-:-:S06]  /*0900*/  FADD R17, R23, R16 ;  /* 0x0000001017117221 */ /* 0x004fcc0000000000 */
[----:B------:R-:W2:Y:S02]  /*0910*/  ATOM.E.CAST.SPIN PT, R17, [R20], R16, R17 ;  /* 0x000000101411738b */ /* 0x000ea400019e0111 */
[----:B--2---:R-:W-:-:S13]  /*0920*/  ISETP.EQ.U32.AND P2, PT, R17, 0x1, PT ;  /* 0x000000011100780c */ /* 0x004fda0003f42070 */
[----:B------:R-:W-:Y:S05]  /*0930*/  @!P2 BRA `(.L_x_171) ;  /* 0xfffffffc00eca947 */ /* 0x000fea000383ffff */
[----:B------:R-:W-:Y:S05]  /*0940*/  BRA `(.L_x_167) ;  /* 0x00000000000c7947 */ /* 0x000fea0003800000 */
.L_x_170:
[----:B------:R-:W2:Y:S02]  /*0950*/  LD.E R16, desc[UR4][R20.64] ;  /* 0x0000000414107980 */ /* 0x000ea4000c101900 */
[----:B--2---:R-:W-:-:S05]  /*0960*/  FADD R17, R23, R16 ;  /* 0x0000001017117221 */ /* 0x004fca0000000000 */
[----:B------:R0:W-:Y:S02]  /*0970*/  ST.E desc[UR4][R20.64], R17 ;  /* 0x0000001114007985 */ /* 0x0001e4000c101904 */
.L_x_167:
[----:B------:R-:W-:Y:S05]  /*0980*/  BSYNC.RECONVERGENT B0 ;  /* 0x0000000000007941 */ /* 0x000fea0003800200 */
.L_x_166:
[----:B0-----:R-:W-:Y:S01]  /*0990*/  IADD3 R17, PT, PT, R8, 0x3, R3 ;  /* 0x0000000308117810 */ /* 0x001fe20007ffe003 */
[----:B------:R-:W-:Y:S03]  /*09a0*/  BSSY.RECONVERGENT B0, `(.L_x_172) ;  /* 0x0000025000007945 */ /* 0x000fe60003800200 */
[----:B------:R-:W-:-:S13]  /*09b0*/  ISETP.GE.OR P2, PT, R17, R2, P0 ;  /* 0x000000021100720c */ /* 0x000fda0000746670 */
[----:B------:R-:W-:Y:S05]  /*09c0*/  @P2 BRA `(.L_x_173) ;  /* 0x0000000000882947 */ /* 0x000fea0003800000 */
[----:B------:R-:W2:Y:S04]  /*09d0*/  LDG.E.64 R16, desc[UR4][R14.64] ;  /* 0x000000040e107981 */ /* 0x000ea8000c1e1b00 */
[----:B------:R-:W3:Y:S01]  /*09e0*/  LDG.E.64 R18, desc[UR4][R12.64] ;  /* 0x000000040c127981 */ /* 0x000ee2000c1e1b00 */
[----:B------:R-:W-:-:S04]  /*09f0*/  IADD3 R21, P2, PT, R3, R8, RZ ;  /* 0x0000000803157210 */ /* 0x000fc80007f5e0ff */
        /* <DEDUP_REMOVED lines=15> */
.L_x_175:
[----:B------:R-:W0:Y:S02]  /*0af0*/  LDS R16, [R20] ;  /* 0x0000000014107984 */ /* 0x000e240000000800 */
[----:B0-----:R-:W-:-:S05]  /*0b00*/  FADD R17, R23, R16 ;  /* 0x0000001017117221 */ /* 0x001fca0000000000 */
[----:B------:R-:W0:Y:S02]  /*0b10*/  ATOMS.CAST.SPIN P2, [R20], R16, R17 ;  /* 0x000000101400758d */ /* 0x000e240001840011 */
[----:B0-----:R-:W-:Y:S05]  /*0b20*/  @!P2 BRA `(.L_x_175) ;  /* 0xfffffffc00f0a947 */ /* 0x001fea000383ffff */
[----:B------:R-:W-:Y:S05]  /*0b30*/  BRA `(.L_x_173) ;  /* 0x00000000002c7947 */ /* 0x000fea0003800000 */
.L_x_174:
[----:B------:R-:W0:Y:S02]  /*0b40*/  QSPC.E.D P2, RZ, [R20] ;  /* 0x0000000014ff73aa */ /* 0x000e240000040700 */
[----:B0-----:R-:W-:Y:S05]  /*0b50*/  @!P2 BRA `(.L_x_176) ;  /* 0x000000000018a947 */ /* 0x001fea0003800000 */
.L_x_177:
[----:B------:R-:W2:Y:S02]  /*0b60*/  LD.E R16, [R20] ;  /* 0x0000000014107980 */ /* 0x000ea40000100900 */
[----:B--2---:R-:W-:-:S06]  /*0b70*/  FADD R17, R23, R16 ;  /* 0x0000001017117221 */ /* 0x004fcc0000000000 */
[----:B------:R-:W2:Y:S02]  /*0b80*/  ATOM.E.CAST.SPIN PT, R17, [R20], R16, R17 ;  /* 0x000000101411738b */ /* 0x000ea400019e0111 */
[----:B--2---:R-:W-:-:S13]  /*0b90*/  ISETP.EQ.U32.AND P2, PT, R17, 0x1, PT ;  /* 0x000000011100780c */ /* 0x004fda0003f42070 */
[----:B------:R-:W-:Y:S05]  /*0ba0*/  @!P2 BRA `(.L_x_177) ;  /* 0xfffffffc00eca947 */ /* 0x000fea000383ffff */
[----:B------:R-:W-:Y:S05]  /*0bb0*/  BRA `(.L_x_173) ;  /* 0x00000000000c7947 */ /* 0x000fea0003800000 */
.L_x_176:
[----:B------:R-:W2:Y:S02]  /*0bc0*/  LD.E R16, desc[UR4][R20.64] ;  /* 0x0000000414107980 */ /* 0x000ea4000c101900 */
[----:B--2---:R-:W-:-:S05]  /*0bd0*/  FADD R17, R23, R16 ;  /* 0x0000001017117221 */ /* 0x004fca0000000000 */
[----:B------:R0:W-:Y:S02]  /*0be0*/  ST.E desc[UR4][R20.64], R17 ;  /* 0x0000001114007985 */ /* 0x0001e4000c101904 */
.L_x_173:
[----:B------:R-:W-:Y:S05]  /*0bf0*/  BSYNC.RECONVERGENT B0 ;  /* 0x0000000000007941 */ /* 0x000fea0003800200 */
.L_x_172:
[----:B------:R-:W-:-:S05]  /*0c00*/  VIADD R8, R8, 0x4 ;  /* 0x0000000408087836 */ /* 0x000fca0000000000 */
[----:B------:R-:W-:-:S13]  /*0c10*/  ISETP.NE.AND P2, PT, R8, R5, PT ;  /* 0x000000050800720c */ /* 0x000fda0003f45270 */
[----:B------:R-:W-:Y:S05]  /*0c20*/  @P2 BRA `(.L_x_178) ;  /* 0xfffffff4008c2947 */ /* 0x000fea000383ffff */
[----:B------:R-:W-:-:S07]  /*0c30*/  IMAD.MOV.U32 R8, RZ, RZ, R5 ;  /* 0x000000ffff087224 */ /* 0x000fce00078e0005 */
.L_x_153:
[----:B------:R-:W-:Y:S01]  /*0c40*/  ISETP.NE.AND P2, PT, R4, RZ, PT ;  /* 0x000000ff0400720c */ /* 0x000fe20003f45270 */
[----:B------:R-:W-:-:S12]  /*0c50*/  BSSY.RECONVERGENT B0, `(.L_x_179) ;  /* 0x0000076000007945 */ /* 0x000fd80003800200 */
[----:B------:R-:W-:Y:S05]  /*0c60*/  @!P2 BRA `(.L_x_180) ;  /* 0x0000000400d0a947 */ /* 0x000fea0003800000 */
[----:B------:R-:W-:Y:S04]  /*0c70*/  BSSY.RECONVERGENT B1, `(.L_x_181) ;  /* 0x0000024000017945 */ /* 0x000fe80003800200 */
[----:B------:R-:W-:Y:S05]  /*0c80*/  @P0 BRA `(.L_x_182) ;  /* 0x0000000000880947 */ /* 0x000fea0003800000 */
[----:B------:R-:W-:-:S05]  /*0c90*/  IMAD.IADD R23, R3, 0x1, R8 ;  /* 0x0000000103177824 */ /* 0x000fca00078e0208 */
[----:B------:R-:W-:-:S13]  /*0ca0*/  ISETP.GE.AND P2, PT, R23, R2, PT ;  /* 0x000000021700720c */ /* 0x000fda0003f46270 */
[----:B------:R-:W-:Y:S05]  /*0cb0*/  @P2 BRA `(.L_x_182) ;  /* 0x00000000007c2947 */ /* 0x000fea0003800000 */
[----:B0-----:R-:W2:Y:S04]  /*0cc0*/  LDG.E.64 R16, desc[UR4][R14.64] ;  /* 0x000000040e107981 */ /* 0x001ea8000c1e1b00 */
        /* <DEDUP_REMOVED lines=14> */
.L_x_184:
[----:B------:R-:W0:Y:S02]  /*0db0*/  LDS R16, [R20] ;  /* 0x0000000014107984 */ /* 0x000e240000000800 */
[----:B0-----:R-:W-:-:S05]  /*0dc0*/  FADD R17, R23, R16 ;  /* 0x0000001017117221 */ /* 0x001fca0000000000 */
[----:B------:R-:W0:Y:S02]  /*0dd0*/  ATOMS.CAST.SPIN P2, [R20], R16, R17 ;  /* 0x000000101400758d */ /* 0x000e240001840011 */
[----:B0-----:R-:W-:Y:S05]  /*0de0*/  @!P2 BRA `(.L_x_184) ;  /* 0xfffffffc00f0a947 */ /* 0x001fea000383ffff */
[----:B------:R-:W-:Y:S05]  /*0df0*/  BRA `(.L_x_182) ;  /* 0x00000000002c7947 */ /* 0x000fea0003800000 */
.L_x_183:
[----:B------:R-:W0:Y:S02]  /*0e00*/  QSPC.E.D P2, RZ, [R20] ;  /* 0x0000000014ff73aa */ /* 0x000e240000040700 */
[----:B0-----:R-:W-:Y:S05]  /*0e10*/  @!P2 BRA `(.L_x_185) ;  /* 0x000000000018a947 */ /* 0x001fea0003800000 */
.L_x_186:
[----:B------:R-:W2:Y:S02]  /*0e20*/  LD.E R16, [R20] ;  /* 0x0000000014107980 */ /* 0x000ea40000100900 */
[----:B--2---:R-:W-:-:S06]  /*0e30*/  FADD R17, R23, R16 ;  /* 0x0000001017117221 */ /* 0x004fcc0000000000 */
[----:B------:R-:W2:Y:S02]  /*0e40*/  ATOM.E.CAST.SPIN PT, R17, [R20], R16, R17 ;  /* 0x000000101411738b */ /* 0x000ea400019e0111 */
[----:B--2---:R-:W-:-:S13]  /*0e50*/  ISETP.EQ.U32.AND P2, PT, R17, 0x1, PT ;  /* 0x000000011100780c */ /* 0x004fda0003f42070 */
[----:B------:R-:W-:Y:S05]  /*0e60*/  @!P2 BRA `(.L_x_186) ;  /* 0xfffffffc00eca947 */ /* 0x000fea000383ffff */
[----:B------:R-:W-:Y:S05]  /*0e70*/  BRA `(.L_x_182) ;  /* 0x00000000000c7947 */ /* 0x000fea0003800000 */
.L_x_185:
[----:B------:R-:W2:Y:S02]  /*0e80*/  LD.E R16, desc[UR4][R20.64] ;  /* 0x0000000414107980 */ /* 0x000ea4000c101900 */
[----:B--2---:R-:W-:-:S05]  /*0e90*/  FADD R17, R23, R16 ;  /* 0x0000001017117221 */ /* 0x004fca0000000000 */
[----:B------:R1:W-:Y:S02]  /*0ea0*/  ST.E desc[UR4][R20.64], R17 ;  /* 0x0000001114007985 */ /* 0x0003e4000c101904 */
.L_x_182:
[----:B------:R-:W-:Y:S05]  /*0eb0*/  BSYNC.RECONVERGENT B1 ;  /* 0x0000000000017941 */ /* 0x000fea0003800200 */
.L_x_181:
[----:B------:R-:W-:-:S13]  /*0ec0*/  ISETP.NE.AND P2, PT, R4, 0x1, PT ;  /* 0x000000010400780c */ /* 0x000fda0003f45270 */
[----:B------:R-:W-:Y:S05]  /*0ed0*/  @!P2 BRA `(.L_x_180) ;  /* 0x000000040034a947 */ /* 0x000fea0003800000 */
[----:B01----:R-:W-:Y:S01]  /*0ee0*/  IADD3 R17, PT, PT, R8, 0x1, R3 ;  /* 0x0000000108117810 */ /* 0x003fe20007ffe003 */
        /* <DEDUP_REMOVED lines=21> */
.L_x_190:
[----:B------:R-:W0:Y:S02]  /*1040*/  LDS R16, [R20] ;  /* 0x0000000014107984 */ /* 0x000e240000000800 */
[----:B0-----:R-:W-:-:S05]  /*1050*/  FADD R17, R23, R16 ;  /* 0x0000001017117221 */ /* 0x001fca0000000000 */
[----:B------:R-:W0:Y:S02]  /*1060*/  ATOMS.CAST.SPIN P2, [R20], R16, R17 ;  /* 0x000000101400758d */ /* 0x000e240001840011 */
[----:B0-----:R-:W-:Y:S05]  /*1070*/  @!P2 BRA `(.L_x_190) ;  /* 0xfffffffc00f0a947 */ /* 0x001fea000383ffff */
[----:B------:R-:W-:Y:S05]  /*1080*/  BRA `(.L_x_188) ;  /* 0x00000000002c7947 */ /* 0x000fea0003800000 */
.L_x_189:
[----:B------:R-:W0:Y:S02]  /*1090*/  QSPC.E.D P2, RZ, [R20] ;  /* 0x0000000014ff73aa */ /* 0x000e240000040700 */
[----:B0-----:R-:W-:Y:S05]  /*10a0*/  @!P2 BRA `(.L_x_191) ;  /* 0x000000000018a947 */ /* 0x001fea0003800000 */
.L_x_192:
[----:B------:R-:W2:Y:S02]  /*10b0*/  LD.E R16, [R20] ;  /* 0x0000000014107980 */ /* 0x000ea40000100900 */
[----:B--2---:R-:W-:-:S06]  /*10c0*/  FADD R17, R23, R16 ;  /* 0x0000001017117221 */ /* 0x004fcc0000000000 */
[----:B------:R-:W2:Y:S02]  /*10d0*/  ATOM.E.CAST.SPIN PT, R17, [R20], R16, R17 ;  /* 0x000000101411738b */ /* 0x000ea400019e0111 */
[----:B--2---:R-:W-:-:S13]  /*10e0*/  ISETP.EQ.U32.AND P2, PT, R17, 0x1, PT ;  /* 0x000000011100780c */ /* 0x004fda0003f42070 */
[----:B------:R-:W-:Y:S05]  /*10f0*/  @!P2 BRA `(.L_x_192) ;  /* 0xfffffffc00eca947 */ /* 0x000fea000383ffff */
[----:B------:R-:W-:Y:S05]  /*1100*/  BRA `(.L_x_188) ;  /* 0x00000000000c7947 */ /* 0x000fea0003800000 */
.L_x_191:
[----:B------:R-:W2:Y:S02]  /*1110*/  LD.E R16, desc[UR4][R20.64] ;  /* 0x0000000414107980 */ /* 0x000ea4000c101900 */
[----:B--2---:R-:W-:-:S05]  /*1120*/  FADD R17, R23, R16 ;  /* 0x0000001017117221 */ /* 0x004fca0000000000 */
[----:B------:R0:W-:Y:S02]  /*1130*/  ST.E desc[UR4][R20.64], R17 ;  /* 0x0000001114007985 */ /* 0x0001e4000c101904 */
.L_x_188:
[----:B------:R-:W-:Y:S05]  /*1140*/  BSYNC.RECONVERGENT B1 ;  /* 0x0000000000017941 */ /* 0x000fea0003800200 */
.L_x_187:
[----:B------:R-:W-:Y:S02]  /*1150*/  ISETP.EQ.OR P0, PT, R4, 0x2, P0 ;  /* 0x000000020400780c */ /* 0x000fe40000702670 */
[----:B0-----:R-:W-:-:S04]  /*1160*/  IADD3 R17, PT, PT, R8, 0x2, R3 ;  /* 0x0000000208117810 */ /* 0x001fc80007ffe003 */
        /* <DEDUP_REMOVED lines=20> */
.L_x_194:
[----:B------:R-:W0:Y:S02]  /*12b0*/  LDS R12, [R18] ;  /* 0x00000000120c7984 */ /* 0x000e240000000800 */
[----:B0-----:R-:W-:-:S05]  /*12c0*/  FADD R13, R15, R12 ;  /* 0x0000000c0f0d7221 */ /* 0x001fca0000000000 */
[----:B------:R-:W0:Y:S02]  /*12d0*/  ATOMS.CAST.SPIN P0, [R18], R12, R13 ;  /* 0x0000000c1200758d */ /* 0x000e24000180000d */
[----:B0-----:R-:W-:Y:S05]  /*12e0*/  @!P0 BRA `(.L_x_194) ;  /* 0xfffffffc00f08947 */ /* 0x001fea000383ffff */
[----:B------:R-:W-:Y:S05]  /*12f0*/  BRA `(.L_x_180) ;  /* 0x00000000002c7947 */ /* 0x000fea0003800000 */
.L_x_193:
[----:B------:R-:W0:Y:S02]  /*1300*/  QSPC.E.D P0, RZ, [R18] ;  /* 0x0000000012ff73aa */ /* 0x000e240000000700 */
[----:B0-----:R-:W-:Y:S05]  /*1310*/  @!P0 BRA `(.L_x_195) ;  /* 0x0000000000188947 */ /* 0x001fea0003800000 */
.L_x_196:
[----:B------:R-:W2:Y:S02]  /*1320*/  LD.E R12, [R18] ;  /* 0x00000000120c7980 */ /* 0x000ea40000100900 */
[----:B--2---:R-:W-:-:S06]  /*1330*/  FADD R13, R15, R12 ;  /* 0x0000000c0f0d7221 */ /* 0x004fcc0000000000 */
[----:B------:R-:W2:Y:S02]  /*1340*/  ATOM.E.CAST.SPIN PT, R13, [R18], R12, R13 ;  /* 0x0000000c120d738b */ /* 0x000ea400019e010d */
[----:B--2---:R-:W-:-:S13]  /*1350*/  ISETP.EQ.U32.AND P0, PT, R13, 0x1, PT ;  /* 0x000000010d00780c */ /* 0x004fda0003f02070 */
[----:B------:R-:W-:Y:S05]  /*1360*/  @!P0 BRA `(.L_x_196) ;  /* 0xfffffffc00ec8947 */ /* 0x000fea000383ffff */
[----:B------:R-:W-:Y:S05]  /*1370*/  BRA `(.L_x_180) ;  /* 0x00000000000c7947 */ /* 0x000fea0003800000 */
.L_x_195:
[----:B------:R-:W2:Y:S02]  /*1380*/  LD.E R8, desc[UR4][R18.64] ;  /* 0x0000000412087980 */ /* 0x000ea4000c101900 */
[----:B--2---:R-:W-:-:S05]  /*1390*/  FADD R13, R15, R8 ;  /* 0x000000080f0d7221 */ /* 0x004fca0000000000 */
[----:B------:R2:W-:Y:S02]  /*13a0*/  ST.E desc[UR4][R18.64], R13 ;  /* 0x0000000d12007985 */ /* 0x0005e4000c101904 */
.L_x_180:
[----:B------:R-:W-:Y:S05]  /*13b0*/  BSYNC.RECONVERGENT B0 ;  /* 0x0000000000007941 */ /* 0x000fea0003800200 */
.L_x_179:
[----:B------:R-:W-:Y:S05]  /*13c0*/  @P1 BRA `(.L_x_197) ;  /* 0xffffffec006c1947 */ /* 0x000fea000383ffff */
[----:B------:R-:W-:Y:S05]  /*13d0*/  EXIT ;  /* 0x000000000000794d */ /* 0x000fea0003800000 */
.L_x_198:
        /* <DEDUP_REMOVED lines=10> */
.L_x_211:


//--------------------- .nv.shared._Z13sigmoidKernelPfS_i --------------------------
	.section	.nv.shared._Z13sigmoidKernelPfS_i,"aw",@nobits
	.sectionflags	@""
	.align	16
	.zero		1024


//--------------------- .nv.shared.reserved.0     --------------------------
	.section	.nv.shared.reserved.0,"aw",@nobits
	.weak		__nv_reservedSMEM_offset_0_alias
	.size		__nv_reservedSMEM_offset_0_alias, 0, 64
	.other		__nv_reservedSMEM_offset_0_alias,@"STO_CUDA_RESERVED_SHARED STV_DEFAULT"
__nv_reservedSMEM_offset_0_alias:
	.zero		0
	.zero		64


//--------------------- .nv.shared._Z13softmaxKernelPfS_fi --------------------------
	.section	.nv.shared._Z13softmaxKernelPfS_fi,"aw",@nobits
	.sectionflags	@""
	.align	16
	.zero		1024


//--------------------- .nv.shared._Z7compSumPfS_i --------------------------
	.section	.nv.shared._Z7compSumPfS_i,"aw",@nobits
	.sectionflags	@""
	.align	16
	.zero		1024


//--------------------- .nv.shared._Z10computeExpPfS_i --------------------------
	.section	.nv.shared._Z10computeExpPfS_i,"aw",@nobits
	.sectionflags	@""
	.align	16
	.zero		1024


//--------------------- .nv.shared._Z20averagePoolingKernelPfS_iii --------------------------
	.section	.nv.shared._Z20averagePoolingKernelPfS_iii,"aw",@nobits
	.sectionflags	@""
	.align	16
	.zero		1024


//--------------------- .nv.shared._Z16maxPoolingKernelPfS_iii --------------------------
	.section	.nv.shared._Z16maxPoolingKernelPfS_iii,"aw",@nobits
	.sectionflags	@""
	.align	16
	.zero		1024


//--------------------- .nv.shared._Z20tanhActivationKernelPPfS0_ii --------------------------
	.section	.nv.shared._Z20tanhActivationKernelPPfS0_ii,"aw",@nobits
	.sectionflags	@""
	.align	16
	.zero		1024


//--------------------- .nv.shared._Z20reluActivationKernelPPfS0_ii --------------------------
	.section	.nv.shared._Z20reluActivationKernelPPfS0_ii,"aw",@nobits
	.sectionflags	@""
	.align	16
	.zero		1024


//--------------------- .nv.shared._Z31convolutionWithoutPaddingKernelPPfS0_S0_ii --------------------------
	.section	.nv.shared._Z31convolutionWithoutPaddingKernelPPfS0_S0_ii,"aw",@nobits
	.sectionflags	@""
	.align	16
	.zero		1024


//--------------------- .nv.shared._Z28convolutionWithPaddingKernelPPfS0_S0_iii --------------------------
	.section	.nv.shared._Z28convolutionWithPaddingKernelPPfS0_S0_iii,"aw",@nobits
	.sectionflags	@""
	.align	16
	.zero		1024


//--------------------- .nv.constant0._Z13sigmoidKernelPfS_i --------------------------
	.section	.nv.constant0._Z13sigmoidKernelPfS_i,"a",@progbits
	.sectionflags	@""
	.align	4
.nv.constant0._Z13sigmoidKernelPfS_i:
	.zero		916


//--------------------- .nv.constant0._Z13softmaxKernelPfS_fi --------------------------
	.section	.nv.constant0._Z13softmaxKernelPfS_fi,"a",@progbits
	.sectionflags	@""
	.align	4
.nv.constant0._Z13softmaxKernelPfS_fi:
	.zero		920


//--------------------- .nv.constant0._Z7compSumPfS_i --------------------------
	.section	.nv.constant0._Z7compSumPfS_i,"a",@progbits
	.sectionflags	@""
	.align	4
.nv.constant0._Z7compSumPfS_i:
	.zero		916


//--------------------- .nv.constant0._Z10computeExpPfS_i --------------------------
	.section	.nv.constant0._Z10computeExpPfS_i,"a",@progbits
	.sectionflags	@""
	.align	4
.nv.constant0._Z10computeExpPfS_i:
	.zero		916


//--------------------- .nv.constant0._Z20averagePoolingKernelPfS_iii --------------------------
	.section	.nv.constant0._Z20averagePoolingKernelPfS_iii,"a",@progbits
	.sectionflags	@""
	.align	4
.nv.constant0._Z20averagePoolingKernelPfS_iii:
	.zero		924


//--------------------- .nv.constant0._Z16maxPoolingKernelPfS_iii --------------------------
	.section	.nv.constant0._Z16maxPoolingKernelPfS_iii,"a",@progbits
	.sectionflags	@""
	.align	4
.nv.constant0._Z16maxPoolingKernelPfS_iii:
	.zero		924


//--------------------- .nv.constant0._Z20tanhActivationKernelPPfS0_ii --------------------------
	.section	.nv.constant0._Z20tanhActivationKernelPPfS0_ii,"a",@progbits
	.sectionflags	@""
	.align	4
.nv.constant0._Z20tanhActivationKernelPPfS0_ii:
	.zero		920


//--------------------- .nv.constant0._Z20reluActivationKernelPPfS0_ii --------------------------
	.section	.nv.constant0._Z20reluActivationKernelPPfS0_ii,"a",@progbits
	.sectionflags	@""
	.align	4
.nv.constant0._Z20reluActivationKernelPPfS0_ii:
	.zero		920


//--------------------- .nv.constant0._Z31convolutionWithoutPaddingKernelPPfS0_S0_ii --------------------------
	.section	.nv.constant0._Z31convolutionWithoutPaddingKernelPPfS0_S0_ii,"a",@progbits
	.sectionflags	@""
	.align	4
.nv.constant0._Z31convolutionWithoutPaddingKernelPPfS0_S0_ii:
	.zero		928


//--------------------- .nv.constant0._Z28convolutionWithPaddingKernelPPfS0_S0_iii --------------------------
	.section	.nv.constant0._Z28convolutionWithPaddingKernelPPfS0_S0_iii,"a",@progbits
	.sectionflags	@""
	.align	4
.nv.constant0._Z28convolutionWithPaddingKernelPPfS0_S0_iii:
	.zero		932


//--------------------- SYMBOLS --------------------------

	.type		.nv.reservedSmem.offset0,@object
	.size		.nv.reservedSmem.offset0,0x4
	.type		.nv.reservedSmem.cap,@object
	.size		.nv.reservedSmem.cap,0x4
